	.target	sm_100a

	.elftype	@"ET_EXEC"


//--------------------- .note.nv.tkinfo           --------------------------
	.section	.note.nv.tkinfo,"",@"SHT_NOTE"
	.sectionflags	@"SHF_NOTE_NV_TKINFO"
	.tkinfo
        /*0018*/ 	.word	0x00000002
        /*0030*/ 	.string	""
        /*0030*/ 	.string	"ptxas"
        /*0030*/ 	.string	"Cuda compilation tools, release 13.0, V13.0.88"
        /*0030*/ 	.string	"Build cuda_13.0.r13.0/compiler.36424714_0"
        /*0030*/ 	.string	"-arch sm_100a -m 64 "



//--------------------- .note.nv.cuinfo           --------------------------
	.section	.note.nv.cuinfo,"",@"SHT_NOTE"
	.sectionflags	@"SHF_NOTE_NV_CUINFO"
        /*0018*/ 	.short	0x0002
        /*001a*/ 	.short	0x0064
        /*001c*/ 	.short	0x0082
	.zero		2


//--------------------- .nv.info                  --------------------------
	.section	.nv.info,"",@"SHT_CUDA_INFO"
	.align	4


	//----- nvinfo : EIATTR_REGCOUNT
	.align		4
        /*0000*/ 	.byte	0x04, 0x2f
        /*0002*/ 	.short	(.L_19 - .L_18)
	.align		4
.L_18:
        /*0004*/ 	.word	index@(_ZN7cutlass13device_kernelINS_4gemm6kernel13GemmUniversalIN4cute5tupleIJiiiiEEENS1_10collective13CollectiveMmaINS1_35MainloopSm100TmaUmmaWarpSpecializedILi6ELi2ELi4ENS5_IJNS4_1CILi1EEESB_SB_EEEEENS5_IJNSA_ILi64EEESE_NSA_ILi128EEEEEENS_6half_tENS5_IJlSB_lEEESH_SI_NS4_8TiledMMAINS4_8MMA_AtomIJNS4_20SM100_MMA_F16BF16_SSISH_SH_fLi64ELi64ELNS4_4UMMA5MajorE0ELSN_0ELNSM_7ScaleInE0ELSO_0EEEEEENS4_6LayoutISC_NS5_IJNSA_ILi0EEESS_SS_EEEEENS5_IJNS4_10UnderscoreESV_SV_EEEEENS4_13SM90_TMA_LOADENS4_14ComposedLayoutINS4_7SwizzleILi3ELi4ELi3EEENS4_18smem_ptr_flag_bitsILi16EEENSR_INS5_IJNSA_ILi8EEESE_EEENS5_IJSE_SB_EEEEEEEvNS4_8identityESY_S18_vS19_EENS_8epilogue10collective18CollectiveEpilogueINS1B_23Sm100TmaWarpSpecializedILi3ELi2ELi16ELb1ELb0EEEJSG_NS5_IJNSR_ISE_SB_EENSR_INSA_ILi32EEESB_EEEEESH_SI_SH_SI_NS1B_6fusion15FusionCallbacksIS1F_NS1K_17LinearCombinationISH_fSH_fLNS_15FloatRoundStyleE2EEESG_S1J_JEEENS4_5SM1004TMEM4LOAD26SM100_TMEM_LOAD_16dp256b4xESY_NSZ_INS10_ILi2ELi4ELi3EEES13_NSR_INS5_IJS14_S1H_EEENS5_IJS1H_SB_EEEEEEENS4_17SM75_U32x4_LDSM_NENS4_14SM90_TMA_STOREES1Y_NS4_17SM90_U32x4_STSM_NENS4_39AutoVectorizingCopyWithAssumedAlignmentILi128EEEEEEvvEEEEvNT_6ParamsE)
        /*0008*/ 	.word	0x0000004f


	//----- nvinfo : EIATTR_FRAME_SIZE
	.align		4
.L_19:
        /*000c*/ 	.byte	0x04, 0x11
        /*000e*/ 	.short	(.L_21 - .L_20)
	.align		4
.L_20:
        /*0010*/ 	.word	index@($__internal_2_$__cuda_sm10x_tcgen05_guardrail_trap_unallocated_columns_being_dealloced)
        /*0014*/ 	.word	0x00000000


	//----- nvinfo : EIATTR_FRAME_SIZE
	.align		4
.L_21:
        /*0018*/ 	.byte	0x04, 0x11
        /*001a*/ 	.short	(.L_23 - .L_22)
	.align		4
.L_22:
        /*001c*/ 	.word	index@($__internal_1_$__cuda_sm10x_tcgen05_guardrail_trap_phase_invalid_during_alloc)
        /*0020*/ 	.word	0x00000000


	//----- nvinfo : EIATTR_FRAME_SIZE
	.align		4
.L_23:
        /*0024*/ 	.byte	0x04, 0x11
        /*0026*/ 	.short	(.L_25 - .L_24)
	.align		4
.L_24:
        /*0028*/ 	.word	index@($__internal_0_$__cuda_sm10x_tcgen05_guardrail_trap_col_being_dealloced_not_returned_by_alloc)
        /*002c*/ 	.word	0x00000000


	//----- nvinfo : EIATTR_FRAME_SIZE
	.align		4
.L_25:
        /*0030*/ 	.byte	0x04, 0x11
        /*0032*/ 	.short	(.L_27 - .L_26)
	.align		4
.L_26:
        /*0034*/ 	.word	index@(_ZN7cutlass13device_kernelINS_4gemm6kernel13GemmUniversalIN4cute5tupleIJiiiiEEENS1_10collective13CollectiveMmaINS1_35MainloopSm100TmaUmmaWarpSpecializedILi6ELi2ELi4ENS5_IJNS4_1CILi1EEESB_SB_EEEEENS5_IJNSA_ILi64EEESE_NSA_ILi128EEEEEENS_6half_tENS5_IJlSB_lEEESH_SI_NS4_8TiledMMAINS4_8MMA_AtomIJNS4_20SM100_MMA_F16BF16_SSISH_SH_fLi64ELi64ELNS4_4UMMA5MajorE0ELSN_0ELNSM_7ScaleInE0ELSO_0EEEEEENS4_6LayoutISC_NS5_IJNSA_ILi0EEESS_SS_EEEEENS5_IJNS4_10UnderscoreESV_SV_EEEEENS4_13SM90_TMA_LOADENS4_14ComposedLayoutINS4_7SwizzleILi3ELi4ELi3EEENS4_18smem_ptr_flag_bitsILi16EEENSR_INS5_IJNSA_ILi8EEESE_EEENS5_IJSE_SB_EEEEEEEvNS4_8identityESY_S18_vS19_EENS_8epilogue10collective18CollectiveEpilogueINS1B_23Sm100TmaWarpSpecializedILi3ELi2ELi16ELb1ELb0EEEJSG_NS5_IJNSR_ISE_SB_EENSR_INSA_ILi32EEESB_EEEEESH_SI_SH_SI_NS1B_6fusion15FusionCallbacksIS1F_NS1K_17LinearCombinationISH_fSH_fLNS_15FloatRoundStyleE2EEESG_S1J_JEEENS4_5SM1004TMEM4LOAD26SM100_TMEM_LOAD_16dp256b4xESY_NSZ_INS10_ILi2ELi4ELi3EEES13_NSR_INS5_IJS14_S1H_EEENS5_IJS1H_SB_EEEEEEENS4_17SM75_U32x4_LDSM_NENS4_14SM90_TMA_STOREES1Y_NS4_17SM90_U32x4_STSM_NENS4_39AutoVectorizingCopyWithAssumedAlignmentILi128EEEEEEvvEEEEvNT_6ParamsE)
        /*0038*/ 	.word	0x00000000


	//----- nvinfo : EIATTR_MIN_STACK_SIZE
	.align		4
.L_27:
        /*003c*/ 	.byte	0x04, 0x12
        /*003e*/ 	.short	(.L_29 - .L_28)
	.align		4
.L_28:
        /*0040*/ 	.word	index@(_ZN7cutlass13device_kernelINS_4gemm6kernel13GemmUniversalIN4cute5tupleIJiiiiEEENS1_10collective13CollectiveMmaINS1_35MainloopSm100TmaUmmaWarpSpecializedILi6ELi2ELi4ENS5_IJNS4_1CILi1EEESB_SB_EEEEENS5_IJNSA_ILi64EEESE_NSA_ILi128EEEEEENS_6half_tENS5_IJlSB_lEEESH_SI_NS4_8TiledMMAINS4_8MMA_AtomIJNS4_20SM100_MMA_F16BF16_SSISH_SH_fLi64ELi64ELNS4_4UMMA5MajorE0ELSN_0ELNSM_7ScaleInE0ELSO_0EEEEEENS4_6LayoutISC_NS5_IJNSA_ILi0EEESS_SS_EEEEENS5_IJNS4_10UnderscoreESV_SV_EEEEENS4_13SM90_TMA_LOADENS4_14ComposedLayoutINS4_7SwizzleILi3ELi4ELi3EEENS4_18smem_ptr_flag_bitsILi16EEENSR_INS5_IJNSA_ILi8EEESE_EEENS5_IJSE_SB_EEEEEEEvNS4_8identityESY_S18_vS19_EENS_8epilogue10collective18CollectiveEpilogueINS1B_23Sm100TmaWarpSpecializedILi3ELi2ELi16ELb1ELb0EEEJSG_NS5_IJNSR_ISE_SB_EENSR_INSA_ILi32EEESB_EEEEESH_SI_SH_SI_NS1B_6fusion15FusionCallbacksIS1F_NS1K_17LinearCombinationISH_fSH_fLNS_15FloatRoundStyleE2EEESG_S1J_JEEENS4_5SM1004TMEM4LOAD26SM100_TMEM_LOAD_16dp256b4xESY_NSZ_INS10_ILi2ELi4ELi3EEES13_NSR_INS5_IJS14_S1H_EEENS5_IJS1H_SB_EEEEEEENS4_17SM75_U32x4_LDSM_NENS4_14SM90_TMA_STOREES1Y_NS4_17SM90_U32x4_STSM_NENS4_39AutoVectorizingCopyWithAssumedAlignmentILi128EEEEEEvvEEEEvNT_6ParamsE)
        /*0044*/ 	.word	0x00000000
.L_29:


//--------------------- .nv.compat                --------------------------
	.section	.nv.compat,"",@"SHT_CUDA_COMPAT_INFO"
	.align	4
        /*0000*/ 	.byte	0x02, 0x09, 0x01, 0x00, 0x02, 0x02, 0x02, 0x00, 0x02, 0x05, 0x05, 0x00, 0x03, 0x07, 0x01, 0x01
        /*0010*/ 	.byte	0x02, 0x03, 0x01, 0x00, 0x02, 0x06, 0x01, 0x00, 0x04, 0x0b, 0x08, 0x00, 0x09, 0x00, 0x00, 0x00
        /*0020*/ 	.byte	0x00, 0x00, 0x00, 0x00


//--------------------- .nv.info._ZN7cutlass13device_kernelINS_4gemm6kernel13GemmUniversalIN4cute5tupleIJiiiiEEENS1_10collective13CollectiveMmaINS1_35MainloopSm100TmaUmmaWarpSpecializedILi6ELi2ELi4ENS5_IJNS4_1CILi1EEESB_SB_EEEEENS5_IJNSA_ILi64EEESE_NSA_ILi128EEEEEENS_6half_tENS5_IJlSB_lEEESH_SI_NS4_8TiledMMAINS4_8MMA_AtomIJNS4_20SM100_MMA_F16BF16_SSISH_SH_fLi64ELi64ELNS4_4UMMA5MajorE0ELSN_0ELNSM_7ScaleInE0ELSO_0EEEEEENS4_6LayoutISC_NS5_IJNSA_ILi0EEESS_SS_EEEEENS5_IJNS4_10UnderscoreESV_SV_EEEEENS4_13SM90_TMA_LOADENS4_14ComposedLayoutINS4_7SwizzleILi3ELi4ELi3EEENS4_18smem_ptr_flag_bitsILi16EEENSR_INS5_IJNSA_ILi8EEESE_EEENS5_IJSE_SB_EEEEEEEvNS4_8identityESY_S18_vS19_EENS_8epilogue10collective18CollectiveEpilogueINS1B_23Sm100TmaWarpSpecializedILi3ELi2ELi16ELb1ELb0EEEJSG_NS5_IJNSR_ISE_SB_EENSR_INSA_ILi32EEESB_EEEEESH_SI_SH_SI_NS1B_6fusion15FusionCallbacksIS1F_NS1K_17LinearCombinationISH_fSH_fLNS_15FloatRoundStyleE2EEESG_S1J_JEEENS4_5SM1004TMEM4LOAD26SM100_TMEM_LOAD_16dp256b4xESY_NSZ_INS10_ILi2ELi4ELi3EEES13_NSR_INS5_IJS14_S1H_EEENS5_IJS1H_SB_EEEEEEENS4_17SM75_U32x4_LDSM_NENS4_14SM90_TMA_STOREES1Y_NS4_17SM90_U32x4_STSM_NENS4_39AutoVectorizingCopyWithAssumedAlignmentILi128EEEEEEvvEEEEvNT_6ParamsE --------------------------
	.section	.nv.info._ZN7cutlass13device_kernelINS_4gemm6kernel13GemmUniversalIN4cute5tupleIJiiiiEEENS1_10collective13CollectiveMmaINS1_35MainloopSm100TmaUmmaWarpSpecializedILi6ELi2ELi4ENS5_IJNS4_1CILi1EEESB_SB_EEEEENS5_IJNSA_ILi64EEESE_NSA_ILi128EEEEEENS_6half_tENS5_IJlSB_lEEESH_SI_NS4_8TiledMMAINS4_8MMA_AtomIJNS4_20SM100_MMA_F16BF16_SSISH_SH_fLi64ELi64ELNS4_4UMMA5MajorE0ELSN_0ELNSM_7ScaleInE0ELSO_0EEEEEENS4_6LayoutISC_NS5_IJNSA_ILi0EEESS_SS_EEEEENS5_IJNS4_10UnderscoreESV_SV_EEEEENS4_13SM90_TMA_LOADENS4_14ComposedLayoutINS4_7SwizzleILi3ELi4ELi3EEENS4_18smem_ptr_flag_bitsILi16EEENSR_INS5_IJNSA_ILi8EEESE_EEENS5_IJSE_SB_EEEEEEEvNS4_8identityESY_S18_vS19_EENS_8epilogue10collective18CollectiveEpilogueINS1B_23Sm100TmaWarpSpecializedILi3ELi2ELi16ELb1ELb0EEEJSG_NS5_IJNSR_ISE_SB_EENSR_INSA_ILi32EEESB_EEEEESH_SI_SH_SI_NS1B_6fusion15FusionCallbacksIS1F_NS1K_17LinearCombinationISH_fSH_fLNS_15FloatRoundStyleE2EEESG_S1J_JEEENS4_5SM1004TMEM4LOAD26SM100_TMEM_LOAD_16dp256b4xESY_NSZ_INS10_ILi2ELi4ELi3EEES13_NSR_INS5_IJS14_S1H_EEENS5_IJS1H_SB_EEEEEEENS4_17SM75_U32x4_LDSM_NENS4_14SM90_TMA_STOREES1Y_NS4_17SM90_U32x4_STSM_NENS4_39AutoVectorizingCopyWithAssumedAlignmentILi128EEEEEEvvEEEEvNT_6ParamsE,"",@"SHT_CUDA_INFO"
	.sectionflags	@""
	.align	4


	//----- nvinfo : EIATTR_CUDA_API_VERSION
	.align		4
        /*0000*/ 	.byte	0x04, 0x37
        /*0002*/ 	.short	(.L_31 - .L_30)
.L_30:
        /*0004*/ 	.word	0x00000082


	//----- nvinfo : EIATTR_KPARAM_INFO
	.align		4
.L_31:
        /*0008*/ 	.byte	0x04, 0x17
        /*000a*/ 	.short	(.L_33 - .L_32)
.L_32:
        /*000c*/ 	.word	0x00000000
        /*0010*/ 	.short	0x0000
        /*0012*/ 	.short	0x0000
        /*0014*/ 	.byte	0x00, 0xf0, 0x01, 0x20


	//----- nvinfo : EIATTR_AT_ENTRY_FRAGMENTS
	.align		4
.L_33:
        /*0018*/ 	.byte	0x04, 0x4f
        /*001a*/ 	.short	(.L_35 - .L_34)


	//   ....[0]....
.L_34:
        /*001c*/ 	.word	0x00000006


	//----- nvinfo : EIATTR_RESERVED_SMEM_USED
	.align		4
.L_35:
        /*0020*/ 	.byte	0x01, 0x41
	.zero		2


	//----- nvinfo : EIATTR_SPARSE_MMA_MASK
	.align		4
        /*0024*/ 	.byte	0x03, 0x50
        /*0026*/ 	.short	0x0000


	//----- nvinfo : EIATTR_TCGEN05_1CTA_USED
	.align		4
        /*0028*/ 	.byte	0x01, 0x51
	.zero		2


	//----- nvinfo : EIATTR_MAXREG_COUNT
	.align		4
        /*002c*/ 	.byte	0x03, 0x1b
        /*002e*/ 	.short	0x00ff


	//----- nvinfo : EIATTR_NUM_BARRIERS
	.align		4
        /*0030*/ 	.byte	0x02, 0x4c
        /*0032*/ 	.byte	0x07
	.zero		1


	//----- nvinfo : EIATTR_EXTERNS
	.align		4
        /*0034*/ 	.byte	0x04, 0x0f
        /*0036*/ 	.short	(.L_37 - .L_36)


	//   ....[0]....
	.align		4
.L_36:
        /*0038*/ 	.word	index@(__assertfail)


	//----- nvinfo : EIATTR_MERCURY_ISA_VERSION
	.align		4
.L_37:
        /*003c*/ 	.byte	0x03, 0x5f
        /*003e*/ 	.short	0x0101


	//----- nvinfo : EIATTR_INT_WARP_WIDE_INSTR_OFFSETS
	.align		4
        /*0040*/ 	.byte	0x04, 0x31
        /*0042*/ 	.short	(.L_39 - .L_38)


	//   ....[0]....
.L_38:
        /*0044*/ 	.word	0x00001f40


	//   ....[1]....
        /*0048*/ 	.word	0x00003cc0


	//   ....[2]....
        /*004c*/ 	.word	0x00003cf0


	//   ....[3]....
        /*0050*/ 	.word	0x00003d40


	//   ....[4]....
        /*0054*/ 	.word	0x00004620


	//   ....[5]....
        /*0058*/ 	.word	0x00004640


	//   ....[6]....
        /*005c*/ 	.word	0x00004910


	//   ....[7]....
        /*0060*/ 	.word	0x00004a40


	//----- nvinfo : EIATTR_COOP_GROUP_MASK_REGIDS
	.align		4
.L_39:
        /*0064*/ 	.byte	0x04, 0x29
        /*0066*/ 	.short	(.L_41 - .L_40)


	//   ....[0]....
.L_40:
        /*0068*/ 	.word	0xffffffff


	//   ....[1]....
        /*006c*/ 	.word	0xffffffff


	//   ....[2]....
        /*0070*/ 	.word	0xffffffff


	//   ....[3]....
        /*0074*/ 	.word	0xffffffff


	//   ....[4]....
        /*0078*/ 	.word	0xffffffff


	//   ....[5]....
        /*007c*/ 	.word	0xffffffff


	//   ....[6]....
        /*0080*/ 	.word	0xffffffff


	//   ....[7]....
        /*0084*/ 	.word	0xffffffff


	//   ....[8]....
        /*0088*/ 	.word	0xffffffff


	//   ....[9]....
        /*008c*/ 	.word	0xffffffff


	//   ....[10]....
        /*0090*/ 	.word	0xffffffff


	//   ....[11]....
        /*0094*/ 	.word	0xffffffff


	//   ....[12]....
        /*0098*/ 	.word	0xffffffff


	//----- nvinfo : EIATTR_COOP_GROUP_INSTR_OFFSETS
	.align		4
.L_41:
        /*009c*/ 	.byte	0x04, 0x28
        /*009e*/ 	.short	(.L_43 - .L_42)


	//   ....[0]....
.L_42:
        /*00a0*/ 	.word	0x00000090


	//   ....[1]....
        /*00a4*/ 	.word	0x000004d0


	//   ....[2]....
        /*00a8*/ 	.word	0x00000680


	//   ....[3]....
        /*00ac*/ 	.word	0x00000800


	//   ....[4]....
        /*00b0*/ 	.word	0x00000900


	//   ....[5]....
        /*00b4*/ 	.word	0x00000a70


	//   ....[6]....
        /*00b8*/ 	.word	0x00000c10


	//   ....[7]....
        /*00bc*/ 	.word	0x00001e20


	//   ....[8]....
        /*00c0*/ 	.word	0x00002d20


	//   ....[9]....
        /*00c4*/ 	.word	0x00002f30


	//   ....[10]....
        /*00c8*/ 	.word	0x00002f60


	//   ....[11]....
        /*00cc*/ 	.word	0x00003bb0


	//   ....[12]....
        /*00d0*/ 	.word	0x00003de0


	//----- nvinfo : EIATTR_VRC_CTA_INIT_COUNT
	.align		4
.L_43:
        /*00d4*/ 	.byte	0x02, 0x4a
        /*00d6*/ 	.byte	0x80
	.zero		1


	//----- nvinfo : EIATTR_SYSCALL_OFFSETS
	.align		4
        /*00d8*/ 	.byte	0x04, 0x46
        /*00da*/ 	.short	(.L_45 - .L_44)


	//   ....[0]....
.L_44:
        /*00dc*/ 	.word	0x00005620


	//   ....[1]....
        /*00e0*/ 	.word	0x00005710


	//   ....[2]....
        /*00e4*/ 	.word	0x00005ef0


	//   ....[3]....
        /*00e8*/ 	.word	0x00006830


	//----- nvinfo : EIATTR_MBARRIER_INSTR_OFFSETS
	.align		4
.L_45:
        /*00ec*/ 	.byte	0x04, 0x39
        /*00ee*/ 	.short	(.L_47 - .L_46)


	//   ....[0]....
.L_46:
        /*00f0*/ 	.word	0x000005b0
        /*00f4*/ 	.word	0x000000ff
        /*00f8*/ 	.word	0x00000000
        /*00fc*/ 	.short	0x0100
        /*00fe*/ 	.byte	0x05
	.zero		1


	//   ....[1]....
        /*0100*/ 	.word	0x000005c0
        /*0104*/ 	.word	0x000000ff
        /*0108*/ 	.word	0x00000030
        /*010c*/ 	.short	0x0100
        /*010e*/ 	.byte	0x05
	.zero		1


	//   ....[2]....
        /*0110*/ 	.word	0x000005d0
        /*0114*/ 	.word	0x000000ff
        /*0118*/ 	.word	0x00000008
        /*011c*/ 	.short	0x0100
        /*011e*/ 	.byte	0x05
	.zero		1


	//   ....[3]....
        /*0120*/ 	.word	0x000005e0
        /*0124*/ 	.word	0x000000ff
        /*0128*/ 	.word	0x00000038
        /*012c*/ 	.short	0x0100
        /*012e*/ 	.byte	0x05
	.zero		1


	//   ....[4]....
        /*0130*/ 	.word	0x000005f0
        /*0134*/ 	.word	0x000000ff
        /*0138*/ 	.word	0x00000010
        /*013c*/ 	.short	0x0100
        /*013e*/ 	.byte	0x05
	.zero		1


	//   ....[5]....
        /*0140*/ 	.word	0x00000600
        /*0144*/ 	.word	0x000000ff
        /*0148*/ 	.word	0x00000040
        /*014c*/ 	.short	0x0100
        /*014e*/ 	.byte	0x05
	.zero		1


	//   ....[6]....
        /*0150*/ 	.word	0x00000610
        /*0154*/ 	.word	0x000000ff
        /*0158*/ 	.word	0x00000018
        /*015c*/ 	.short	0x0100
        /*015e*/ 	.byte	0x05
	.zero		1


	//   ....[7]....
        /*0160*/ 	.word	0x00000620
        /*0164*/ 	.word	0x000000ff
        /*0168*/ 	.word	0x00000048
        /*016c*/ 	.short	0x0100
        /*016e*/ 	.byte	0x05
	.zero		1


	//   ....[8]....
        /*0170*/ 	.word	0x00000630
        /*0174*/ 	.word	0x000000ff
        /*0178*/ 	.word	0x00000020
        /*017c*/ 	.short	0x0100
        /*017e*/ 	.byte	0x05
	.zero		1


	//   ....[9]....
        /*0180*/ 	.word	0x00000640
        /*0184*/ 	.word	0x000000ff
        /*0188*/ 	.word	0x00000050
        /*018c*/ 	.short	0x0100
        /*018e*/ 	.byte	0x05
	.zero		1


	//   ....[10]....
        /*0190*/ 	.word	0x00000650
        /*0194*/ 	.word	0x000000ff
        /*0198*/ 	.word	0x00000028
        /*019c*/ 	.short	0x0100
        /*019e*/ 	.byte	0x05
	.zero		1


	//   ....[11]....
        /*01a0*/ 	.word	0x00000660
        /*01a4*/ 	.word	0x000000ff
        /*01a8*/ 	.word	0x00000058
        /*01ac*/ 	.short	0x0100
        /*01ae*/ 	.byte	0x05
	.zero		1


	//   ....[12]....
        /*01b0*/ 	.word	0x00000790
        /*01b4*/ 	.word	0x000000ff
        /*01b8*/ 	.word	0x00000060
        /*01bc*/ 	.short	0x0100
        /*01be*/ 	.byte	0x07
	.zero		1


	//   ....[13]....
        /*01c0*/ 	.word	0x000007a0
        /*01c4*/ 	.word	0x000000ff
        /*01c8*/ 	.word	0x00000078
        /*01cc*/ 	.short	0x0100
        /*01ce*/ 	.byte	0x07
	.zero		1


	//   ....[14]....
        /*01d0*/ 	.word	0x000007b0
        /*01d4*/ 	.word	0x000000ff
        /*01d8*/ 	.word	0x00000068
        /*01dc*/ 	.short	0x0100
        /*01de*/ 	.byte	0x07
	.zero		1


	//   ....[15]....
        /*01e0*/ 	.word	0x000007c0
        /*01e4*/ 	.word	0x000000ff
        /*01e8*/ 	.word	0x00000080
        /*01ec*/ 	.short	0x0100
        /*01ee*/ 	.byte	0x07
	.zero		1


	//   ....[16]....
        /*01f0*/ 	.word	0x000007d0
        /*01f4*/ 	.word	0x000000ff
        /*01f8*/ 	.word	0x00000070
        /*01fc*/ 	.short	0x0100
        /*01fe*/ 	.byte	0x07
	.zero		1


	//   ....[17]....
        /*0200*/ 	.word	0x000007e0
        /*0204*/ 	.word	0x000000ff
        /*0208*/ 	.word	0x00000088
        /*020c*/ 	.short	0x0100
        /*020e*/ 	.byte	0x07
	.zero		1


	//   ....[18]....
        /*0210*/ 	.word	0x000008d0
        /*0214*/ 	.word	0x000000ff
        /*0218*/ 	.word	0x00000090
        /*021c*/ 	.short	0x0100
        /*021e*/ 	.byte	0x05
	.zero		1


	//   ....[19]....
        /*0220*/ 	.word	0x000008e0
        /*0224*/ 	.word	0x000000ff
        /*0228*/ 	.word	0x00000098
        /*022c*/ 	.short	0x0100
        /*022e*/ 	.byte	0x05
	.zero		1


	//   ....[20]....
        /*0230*/ 	.word	0x00000a20
        /*0234*/ 	.word	0x000000ff
        /*0238*/ 	.word	0x000000a0
        /*023c*/ 	.short	0x0100
        /*023e*/ 	.byte	0x05
	.zero		1


	//   ....[21]....
        /*0240*/ 	.word	0x00000a30
        /*0244*/ 	.word	0x000000ff
        /*0248*/ 	.word	0x000000b0
        /*024c*/ 	.short	0x0100
        /*024e*/ 	.byte	0x05
	.zero		1


	//   ....[22]....
        /*0250*/ 	.word	0x00000a40
        /*0254*/ 	.word	0x000000ff
        /*0258*/ 	.word	0x000000a8
        /*025c*/ 	.short	0x0100
        /*025e*/ 	.byte	0x05
	.zero		1


	//   ....[23]....
        /*0260*/ 	.word	0x00000a50
        /*0264*/ 	.word	0x000000ff
        /*0268*/ 	.word	0x000000b8
        /*026c*/ 	.short	0x0100
        /*026e*/ 	.byte	0x05
	.zero		1


	//   ....[24]....
        /*0270*/ 	.word	0x00000b80
        /*0274*/ 	.word	0x000000ff
        /*0278*/ 	.word	0x000000c0
        /*027c*/ 	.short	0x0100
        /*027e*/ 	.byte	0x07
	.zero		1


	//   ....[25]....
        /*0280*/ 	.word	0x00000b90
        /*0284*/ 	.word	0x000000ff
        /*0288*/ 	.word	0x000000e0
        /*028c*/ 	.short	0x0100
        /*028e*/ 	.byte	0x07
	.zero		1


	//   ....[26]....
        /*0290*/ 	.word	0x00000ba0
        /*0294*/ 	.word	0x000000ff
        /*0298*/ 	.word	0x000000c8
        /*029c*/ 	.short	0x0100
        /*029e*/ 	.byte	0x07
	.zero		1


	//   ....[27]....
        /*02a0*/ 	.word	0x00000bb0
        /*02a4*/ 	.word	0x000000ff
        /*02a8*/ 	.word	0x000000e8
        /*02ac*/ 	.short	0x0100
        /*02ae*/ 	.byte	0x07
	.zero		1


	//   ....[28]....
        /*02b0*/ 	.word	0x00000bc0
        /*02b4*/ 	.word	0x000000ff
        /*02b8*/ 	.word	0x000000d0
        /*02bc*/ 	.short	0x0100
        /*02be*/ 	.byte	0x07
	.zero		1


	//   ....[29]....
        /*02c0*/ 	.word	0x00000bd0
        /*02c4*/ 	.word	0x000000ff
        /*02c8*/ 	.word	0x000000f0
        /*02cc*/ 	.short	0x0100
        /*02ce*/ 	.byte	0x07
	.zero		1


	//   ....[30]....
        /*02d0*/ 	.word	0x00000be0
        /*02d4*/ 	.word	0x000000ff
        /*02d8*/ 	.word	0x000000d8
        /*02dc*/ 	.short	0x0100
        /*02de*/ 	.byte	0x07
	.zero		1


	//   ....[31]....
        /*02e0*/ 	.word	0x00000bf0
        /*02e4*/ 	.word	0x000000ff
        /*02e8*/ 	.word	0x000000f8
        /*02ec*/ 	.short	0x0100
        /*02ee*/ 	.byte	0x07
	.zero		1


	//   ....[32]....
        /*02f0*/ 	.word	0x00000ce0
        /*02f4*/ 	.word	0x000000ff
        /*02f8*/ 	.word	0x00000100
        /*02fc*/ 	.short	0x0100
        /*02fe*/ 	.byte	0x05
	.zero		1


	//   ....[33]....
        /*0300*/ 	.word	0x00000cf0
        /*0304*/ 	.word	0x000000ff
        /*0308*/ 	.word	0x00000110
        /*030c*/ 	.short	0x0100
        /*030e*/ 	.byte	0x05
	.zero		1


	//   ....[34]....
        /*0310*/ 	.word	0x00000d00
        /*0314*/ 	.word	0x000000ff
        /*0318*/ 	.word	0x00000108
        /*031c*/ 	.short	0x0100
        /*031e*/ 	.byte	0x05
	.zero		1


	//   ....[35]....
        /*0320*/ 	.word	0x00000d10
        /*0324*/ 	.word	0x000000ff
        /*0328*/ 	.word	0x00000118
        /*032c*/ 	.short	0x0100
        /*032e*/ 	.byte	0x05
	.zero		1


	//   ....[36]....
        /*0330*/ 	.word	0x000015e0
        /*0334*/ 	.word	0x00000002
        /*0338*/ 	.word	0x00000110
        /*033c*/ 	.short	0x010a
        /*033e*/ 	.byte	0xff
	.zero		1


	//   ....[37]....
        /*0340*/ 	.word	0x00001610
        /*0344*/ 	.word	0x00000002
        /*0348*/ 	.word	0x00000100
        /*034c*/ 	.short	0x0101
        /*034e*/ 	.byte	0xff
	.zero		1


	//   ....[38]....
        /*0350*/ 	.word	0x000016e0
        /*0354*/ 	.word	0x000000ff
        /*0358*/ 	.word	0x00000030
        /*035c*/ 	.short	0x010a
        /*035e*/ 	.byte	0x08
	.zero		1


	//   ....[39]....
        /*0360*/ 	.word	0x00001780
        /*0364*/ 	.word	0x000000ff
        /*0368*/ 	.word	0x00000030
        /*036c*/ 	.short	0x010a
        /*036e*/ 	.byte	0x21
	.zero		1


	//   ....[40]....
        /*0370*/ 	.word	0x000018d0
        /*0374*/ 	.word	0x000000ff
        /*0378*/ 	.word	0x00000030
        /*037c*/ 	.short	0x010a
        /*037e*/ 	.byte	0x08
	.zero		1


	//   ....[41]....
        /*0380*/ 	.word	0x00001a90
        /*0384*/ 	.word	0x000000ff
        /*0388*/ 	.word	0x00000098
        /*038c*/ 	.short	0x0101
        /*038e*/ 	.byte	0x04
	.zero		1


	//   ....[42]....
        /*0390*/ 	.word	0x00001ab0
        /*0394*/ 	.word	0x000000ff
        /*0398*/ 	.word	0x00000030
        /*039c*/ 	.short	0x010a
        /*039e*/ 	.byte	0x08
	.zero		1


	//   ....[43]....
        /*03a0*/ 	.word	0x00001b30
        /*03a4*/ 	.word	0x000000ff
        /*03a8*/ 	.word	0x00000030
        /*03ac*/ 	.short	0x010a
        /*03ae*/ 	.byte	0x21
	.zero		1


	//   ....[44]....
        /*03b0*/ 	.word	0x00001c80
        /*03b4*/ 	.word	0x000000ff
        /*03b8*/ 	.word	0x00000030
        /*03bc*/ 	.short	0x010a
        /*03be*/ 	.byte	0x08
	.zero		1


	//   ....[45]....
        /*03c0*/ 	.word	0x00001e50
        /*03c4*/ 	.word	0x00000002
        /*03c8*/ 	.word	0x000000a0
        /*03cc*/ 	.short	0x010a
        /*03ce*/ 	.byte	0xff
	.zero		1


	//   ....[46]....
        /*03d0*/ 	.word	0x00001f10
        /*03d4*/ 	.word	0x00000002
        /*03d8*/ 	.word	0x00000000
        /*03dc*/ 	.short	0x0101
        /*03de*/ 	.byte	0xff
	.zero		1


	//   ....[47]....
        /*03e0*/ 	.word	0x00002470
        /*03e4*/ 	.word	0x000000ff
        /*03e8*/ 	.word	0x00000000
        /*03ec*/ 	.short	0x010a
        /*03ee*/ 	.byte	0x05
	.zero		1


	//   ....[48]....
        /*03f0*/ 	.word	0x00002500
        /*03f4*/ 	.word	0x000000ff
        /*03f8*/ 	.word	0x00000000
        /*03fc*/ 	.short	0x010a
        /*03fe*/ 	.byte	0x05
	.zero		1


	//   ....[49]....
        /*0400*/ 	.word	0x00002590
        /*0404*/ 	.word	0x000000ff
        /*0408*/ 	.word	0x00000000
        /*040c*/ 	.short	0x010a
        /*040e*/ 	.byte	0x05
	.zero		1


	//   ....[50]....
        /*0410*/ 	.word	0x00002620
        /*0414*/ 	.word	0x000000ff
        /*0418*/ 	.word	0x00000000
        /*041c*/ 	.short	0x010a
        /*041e*/ 	.byte	0x05
	.zero		1


	//   ....[51]....
        /*0420*/ 	.word	0x000026b0
        /*0424*/ 	.word	0x000000ff
        /*0428*/ 	.word	0x00000000
        /*042c*/ 	.short	0x010a
        /*042e*/ 	.byte	0x05
	.zero		1


	//   ....[52]....
        /*0430*/ 	.word	0x00002750
        /*0434*/ 	.word	0x00000000
        /*0438*/ 	.word	0x00000000
        /*043c*/ 	.short	0x010a
        /*043e*/ 	.byte	0xff
	.zero		1


	//   ....[53]....
        /*0440*/ 	.word	0x00002870
        /*0444*/ 	.word	0x00000000
        /*0448*/ 	.word	0x00000100
        /*044c*/ 	.short	0x010a
        /*044e*/ 	.byte	0xff
	.zero		1


	//   ....[54]....
        /*0450*/ 	.word	0x000028e0
        /*0454*/ 	.word	0x00000000
        /*0458*/ 	.word	0x00000000
        /*045c*/ 	.short	0x0101
        /*045e*/ 	.byte	0xff
	.zero		1


	//   ....[55]....
        /*0460*/ 	.word	0x00002900
        /*0464*/ 	.word	0x000000ff
        /*0468*/ 	.word	0x000000b0
        /*046c*/ 	.short	0x010a
        /*046e*/ 	.byte	0x05
	.zero		1


	//   ....[56]....
        /*0470*/ 	.word	0x00002a20
        /*0474*/ 	.word	0x00000000
        /*0478*/ 	.word	0x000000a0
        /*047c*/ 	.short	0x010a
        /*047e*/ 	.byte	0xff
	.zero		1


	//   ....[57]....
        /*0480*/ 	.word	0x00002b20
        /*0484*/ 	.word	0x00000000
        /*0488*/ 	.word	0x00000000
        /*048c*/ 	.short	0x0101
        /*048e*/ 	.byte	0xff
	.zero		1


	//   ....[58]....
        /*0490*/ 	.word	0x00002bb0
        /*0494*/ 	.word	0x000000ff
        /*0498*/ 	.word	0x000000b0
        /*049c*/ 	.short	0x0106
        /*049e*/ 	.byte	0x05
	.zero		1


	//   ....[59]....
        /*04a0*/ 	.word	0x00002bd0
        /*04a4*/ 	.word	0x000000ff
        /*04a8*/ 	.word	0x000000b0
        /*04ac*/ 	.short	0x010a
        /*04ae*/ 	.byte	0x05
	.zero		1


	//   ....[60]....
        /*04b0*/ 	.word	0x00002c60
        /*04b4*/ 	.word	0x000000ff
        /*04b8*/ 	.word	0x000000b0
        /*04bc*/ 	.short	0x0106
        /*04be*/ 	.byte	0x04
	.zero		1


	//   ....[61]....
        /*04c0*/ 	.word	0x00002ca0
        /*04c4*/ 	.word	0x00000000
        /*04c8*/ 	.word	0x000000b0
        /*04cc*/ 	.short	0x010a
        /*04ce*/ 	.byte	0xff
	.zero		1


	//   ....[62]....
        /*04d0*/ 	.word	0x00003260
        /*04d4*/ 	.word	0x00000000
        /*04d8*/ 	.word	0x000000a0
        /*04dc*/ 	.short	0x010a
        /*04de*/ 	.byte	0xff
	.zero		1


	//   ....[63]....
        /*04e0*/ 	.word	0x00003370
        /*04e4*/ 	.word	0x00000003
        /*04e8*/ 	.word	0x00000000
        /*04ec*/ 	.short	0x0101
        /*04ee*/ 	.byte	0xff
	.zero		1


	//   ....[64]....
        /*04f0*/ 	.word	0x00003380
        /*04f4*/ 	.word	0x000000ff
        /*04f8*/ 	.word	0x00000000
        /*04fc*/ 	.short	0x010a
        /*04fe*/ 	.byte	0x07
	.zero		1


	//   ....[65]....
        /*0500*/ 	.word	0x00003400
        /*0504*/ 	.word	0x000000ff
        /*0508*/ 	.word	0x000000e0
        /*050c*/ 	.short	0x010a
        /*050e*/ 	.byte	0x06
	.zero		1


	//   ....[66]....
        /*0510*/ 	.word	0x000034d0
        /*0514*/ 	.word	0x000000ff
        /*0518*/ 	.word	0x00000000
        /*051c*/ 	.short	0x010a
        /*051e*/ 	.byte	0x0b
	.zero		1


	//   ....[67]....
        /*0520*/ 	.word	0x00003600
        /*0524*/ 	.word	0x000000ff
        /*0528*/ 	.word	0x00000000
        /*052c*/ 	.short	0x010a
        /*052e*/ 	.byte	0x22
	.zero		1


	//   ....[68]....
        /*0530*/ 	.word	0x000039e0
        /*0534*/ 	.word	0x000000ff
        /*0538*/ 	.word	0x00000000
        /*053c*/ 	.short	0x010a
        /*053e*/ 	.byte	0x06
	.zero		1


	//   ....[69]....
        /*0540*/ 	.word	0x00003a70
        /*0544*/ 	.word	0x000000ff
        /*0548*/ 	.word	0x00000000
        /*054c*/ 	.short	0x010a
        /*054e*/ 	.byte	0x06
	.zero		1


	//   ....[70]....
        /*0550*/ 	.word	0x00003b00
        /*0554*/ 	.word	0x000000ff
        /*0558*/ 	.word	0x00000000
        /*055c*/ 	.short	0x010a
        /*055e*/ 	.byte	0x06
	.zero		1


	//   ....[71]....
        /*0560*/ 	.word	0x00003b90
        /*0564*/ 	.word	0x000000ff
        /*0568*/ 	.word	0x00000000
        /*056c*/ 	.short	0x010a
        /*056e*/ 	.byte	0x07
	.zero		1


	//   ....[72]....
        /*0570*/ 	.word	0x00003fc0
        /*0574*/ 	.word	0x00000000
        /*0578*/ 	.word	0x000000a0
        /*057c*/ 	.short	0x010a
        /*057e*/ 	.byte	0xff
	.zero		1


	//   ....[73]....
        /*0580*/ 	.word	0x00004080
        /*0584*/ 	.word	0x00000000
        /*0588*/ 	.word	0x00000000
        /*058c*/ 	.short	0x0101
        /*058e*/ 	.byte	0xff
	.zero		1


	//   ....[74]....
        /*0590*/ 	.word	0x000043a0
        /*0594*/ 	.word	0x000000ff
        /*0598*/ 	.word	0x00000098
        /*059c*/ 	.short	0x010a
        /*059e*/ 	.byte	0x07
	.zero		1


	//   ....[75]....
        /*05a0*/ 	.word	0x000045c0
        /*05a4*/ 	.word	0x000000ff
        /*05a8*/ 	.word	0x00000078
        /*05ac*/ 	.short	0x010a
        /*05ae*/ 	.byte	0x0f
	.zero		1


	//   ....[76]....
        /*05b0*/ 	.word	0x000047c0
        /*05b4*/ 	.word	0x000000ff
        /*05b8*/ 	.word	0x00000060
        /*05bc*/ 	.short	0x010b
        /*05be*/ 	.byte	0x0f
	.zero		1


	//   ....[77]....
        /*05c0*/ 	.word	0x00004810
        /*05c4*/ 	.word	0x000000ff
        /*05c8*/ 	.word	0x00000000
        /*05cc*/ 	.short	0x0101
        /*05ce*/ 	.byte	0x10
	.zero		1


	//   ....[78]....
        /*05d0*/ 	.word	0x00004850
        /*05d4*/ 	.word	0x000000ff
        /*05d8*/ 	.word	0x00000078
        /*05dc*/ 	.short	0x010a
        /*05de*/ 	.byte	0x0d
	.zero		1


	//   ....[79]....
        /*05e0*/ 	.word	0x00004a90
        /*05e4*/ 	.word	0x000000ff
        /*05e8*/ 	.word	0x00000060
        /*05ec*/ 	.short	0x010b
        /*05ee*/ 	.byte	0x0d
	.zero		1


	//   ....[80]....
        /*05f0*/ 	.word	0x00004b00
        /*05f4*/ 	.word	0x000000ff
        /*05f8*/ 	.word	0x00000000
        /*05fc*/ 	.short	0x0101
        /*05fe*/ 	.byte	0x0f
	.zero		1


	//   ....[81]....
        /*0600*/ 	.word	0x00004b50
        /*0604*/ 	.word	0x000000ff
        /*0608*/ 	.word	0x00000000
        /*060c*/ 	.short	0x010a
        /*060e*/ 	.byte	0x04
	.zero		1


	//   ....[82]....
        /*0610*/ 	.word	0x00004be0
        /*0614*/ 	.word	0x000000ff
        /*0618*/ 	.word	0x00000000
        /*061c*/ 	.short	0x010a
        /*061e*/ 	.byte	0x04
	.zero		1


	//   ....[83]....
        /*0620*/ 	.word	0x00004c80
        /*0624*/ 	.word	0x00000000
        /*0628*/ 	.word	0x00000000
        /*062c*/ 	.short	0x010a
        /*062e*/ 	.byte	0xff
	.zero		1


	//   ....[84]....
        /*0630*/ 	.word	0x00004ff0
        /*0634*/ 	.word	0x00000000
        /*0638*/ 	.word	0x000000a0
        /*063c*/ 	.short	0x010a
        /*063e*/ 	.byte	0xff
	.zero		1


	//   ....[85]....
        /*0640*/ 	.word	0x00005100
        /*0644*/ 	.word	0x00000000
        /*0648*/ 	.word	0x00000000
        /*064c*/ 	.short	0x0101
        /*064e*/ 	.byte	0xff
	.zero		1


	//   ....[86]....
        /*0650*/ 	.word	0x00005b10
        /*0654*/ 	.word	0x00000002
        /*0658*/ 	.word	0x00000060
        /*065c*/ 	.short	0x010a
        /*065e*/ 	.byte	0xff
	.zero		1


	//   ....[87]....
        /*0660*/ 	.word	0x00005b50
        /*0664*/ 	.word	0x0000002c
        /*0668*/ 	.word	0x000000c0
        /*066c*/ 	.short	0x010a
        /*066e*/ 	.byte	0xff
	.zero		1


	//   ....[88]....
        /*0670*/ 	.word	0x00005c40
        /*0674*/ 	.word	0x00000002
        /*0678*/ 	.word	0x00000060
        /*067c*/ 	.short	0x010a
        /*067e*/ 	.byte	0xff
	.zero		1


	//   ....[89]....
        /*0680*/ 	.word	0x00005dd0
        /*0684*/ 	.word	0x0000002c
        /*0688*/ 	.word	0x000000c0
        /*068c*/ 	.short	0x010a
        /*068e*/ 	.byte	0xff
	.zero		1


	//   ....[90]....
        /*0690*/ 	.word	0x00006590
        /*0694*/ 	.word	0x00000000
        /*0698*/ 	.word	0x00000000
        /*069c*/ 	.short	0x0101
        /*069e*/ 	.byte	0xff
	.zero		1


	//   ....[91]....
        /*06a0*/ 	.word	0x000065a0
        /*06a4*/ 	.word	0x00000002
        /*06a8*/ 	.word	0x00000060
        /*06ac*/ 	.short	0x010a
        /*06ae*/ 	.byte	0xff
	.zero		1


	//   ....[92]....
        /*06b0*/ 	.word	0x00006660
        /*06b4*/ 	.word	0x00000002
        /*06b8*/ 	.word	0x00000060
        /*06bc*/ 	.short	0x010a
        /*06be*/ 	.byte	0xff
	.zero		1


	//   ....[93]....
        /*06c0*/ 	.word	0x00006990
        /*06c4*/ 	.word	0x000000ff
        /*06c8*/ 	.word	0x00000000
        /*06cc*/ 	.short	0x0101
        /*06ce*/ 	.byte	0x05
	.zero		1


	//   ....[94]....
        /*06d0*/ 	.word	0x00006f50
        /*06d4*/ 	.word	0x00000000
        /*06d8*/ 	.word	0x00000000
        /*06dc*/ 	.short	0x0101
        /*06de*/ 	.byte	0xff
	.zero		1


	//   ....[95]....
        /*06e0*/ 	.word	0x000071c0
        /*06e4*/ 	.word	0x000000ff
        /*06e8*/ 	.word	0x00000000
        /*06ec*/ 	.short	0x0101
        /*06ee*/ 	.byte	0x04
	.zero		1


	//   ....[96]....
        /*06f0*/ 	.word	0x000071e0
        /*06f4*/ 	.word	0x00000002
        /*06f8*/ 	.word	0x00000110
        /*06fc*/ 	.short	0x010a
        /*06fe*/ 	.byte	0xff
	.zero		1


	//   ....[97]....
        /*0700*/ 	.word	0x00007240
        /*0704*/ 	.word	0x00000002
        /*0708*/ 	.word	0x00000030
        /*070c*/ 	.short	0x010a
        /*070e*/ 	.byte	0xff
	.zero		1


	//   ....[98]....
        /*0710*/ 	.word	0x000072a0
        /*0714*/ 	.word	0x00000002
        /*0718*/ 	.word	0x00000030
        /*071c*/ 	.short	0x010a
        /*071e*/ 	.byte	0xff
	.zero		1


	//   ....[99]....
        /*0720*/ 	.word	0x000072f0
        /*0724*/ 	.word	0x00000002
        /*0728*/ 	.word	0x000000a0
        /*072c*/ 	.short	0x010a
        /*072e*/ 	.byte	0xff
	.zero		1


	//   ....[100]....
        /*0730*/ 	.word	0x00007350
        /*0734*/ 	.word	0x00000000
        /*0738*/ 	.word	0x00000000
        /*073c*/ 	.short	0x010a
        /*073e*/ 	.byte	0xff
	.zero		1


	//   ....[101]....
        /*0740*/ 	.word	0x000073b0
        /*0744*/ 	.word	0x00000000
        /*0748*/ 	.word	0x00000000
        /*074c*/ 	.short	0x010a
        /*074e*/ 	.byte	0xff
	.zero		1


	//   ....[102]....
        /*0750*/ 	.word	0x00007410
        /*0754*/ 	.word	0x00000000
        /*0758*/ 	.word	0x00000000
        /*075c*/ 	.short	0x010a
        /*075e*/ 	.byte	0xff
	.zero		1


	//   ....[103]....
        /*0760*/ 	.word	0x00007470
        /*0764*/ 	.word	0x00000000
        /*0768*/ 	.word	0x00000000
        /*076c*/ 	.short	0x010a
        /*076e*/ 	.byte	0xff
	.zero		1


	//   ....[104]....
        /*0770*/ 	.word	0x000074d0
        /*0774*/ 	.word	0x00000000
        /*0778*/ 	.word	0x00000000
        /*077c*/ 	.short	0x010a
        /*077e*/ 	.byte	0xff
	.zero		1


	//   ....[105]....
        /*0780*/ 	.word	0x00007520
        /*0784*/ 	.word	0x00000000
        /*0788*/ 	.word	0x00000100
        /*078c*/ 	.short	0x010a
        /*078e*/ 	.byte	0xff
	.zero		1


	//   ....[106]....
        /*0790*/ 	.word	0x00007580
        /*0794*/ 	.word	0x00000000
        /*0798*/ 	.word	0x000000b0
        /*079c*/ 	.short	0x010a
        /*079e*/ 	.byte	0xff
	.zero		1


	//   ....[107]....
        /*07a0*/ 	.word	0x000075d0
        /*07a4*/ 	.word	0x00000000
        /*07a8*/ 	.word	0x000000a0
        /*07ac*/ 	.short	0x010a
        /*07ae*/ 	.byte	0xff
	.zero		1


	//   ....[108]....
        /*07b0*/ 	.word	0x00007630
        /*07b4*/ 	.word	0x00000000
        /*07b8*/ 	.word	0x000000b0
        /*07bc*/ 	.short	0x010a
        /*07be*/ 	.byte	0xff
	.zero		1


	//   ....[109]....
        /*07c0*/ 	.word	0x00007680
        /*07c4*/ 	.word	0x00000000
        /*07c8*/ 	.word	0x000000a0
        /*07cc*/ 	.short	0x010a
        /*07ce*/ 	.byte	0xff
	.zero		1


	//   ....[110]....
        /*07d0*/ 	.word	0x000076e0
        /*07d4*/ 	.word	0x00000002
        /*07d8*/ 	.word	0x000000e0
        /*07dc*/ 	.short	0x010a
        /*07de*/ 	.byte	0xff
	.zero		1


	//   ....[111]....
        /*07e0*/ 	.word	0x00007740
        /*07e4*/ 	.word	0x00000000
        /*07e8*/ 	.word	0x00000000
        /*07ec*/ 	.short	0x010a
        /*07ee*/ 	.byte	0xff
	.zero		1


	//   ....[112]....
        /*07f0*/ 	.word	0x000077a0
        /*07f4*/ 	.word	0x00000000
        /*07f8*/ 	.word	0x00000000
        /*07fc*/ 	.short	0x010a
        /*07fe*/ 	.byte	0xff
	.zero		1


	//   ....[113]....
        /*0800*/ 	.word	0x00007800
        /*0804*/ 	.word	0x00000000
        /*0808*/ 	.word	0x00000000
        /*080c*/ 	.short	0x010a
        /*080e*/ 	.byte	0xff
	.zero		1


	//   ....[114]....
        /*0810*/ 	.word	0x00007860
        /*0814*/ 	.word	0x00000000
        /*0818*/ 	.word	0x00000000
        /*081c*/ 	.short	0x010a
        /*081e*/ 	.byte	0xff
	.zero		1


	//   ....[115]....
        /*0820*/ 	.word	0x000078c0
        /*0824*/ 	.word	0x00000000
        /*0828*/ 	.word	0x00000000
        /*082c*/ 	.short	0x010a
        /*082e*/ 	.byte	0xff
	.zero		1


	//   ....[116]....
        /*0830*/ 	.word	0x00007910
        /*0834*/ 	.word	0x00000000
        /*0838*/ 	.word	0x000000a0
        /*083c*/ 	.short	0x010a
        /*083e*/ 	.byte	0xff
	.zero		1


	//   ....[117]....
        /*0840*/ 	.word	0x00007970
        /*0844*/ 	.word	0x00000000
        /*0848*/ 	.word	0x00000098
        /*084c*/ 	.short	0x010a
        /*084e*/ 	.byte	0xff
	.zero		1


	//   ....[118]....
        /*0850*/ 	.word	0x000079d0
        /*0854*/ 	.word	0x00000000
        /*0858*/ 	.word	0x00000078
        /*085c*/ 	.short	0x010a
        /*085e*/ 	.byte	0xff
	.zero		1


	//   ....[119]....
        /*0860*/ 	.word	0x00007a30
        /*0864*/ 	.word	0x00000000
        /*0868*/ 	.word	0x00000078
        /*086c*/ 	.short	0x010a
        /*086e*/ 	.byte	0xff
	.zero		1


	//   ....[120]....
        /*0870*/ 	.word	0x00007a90
        /*0874*/ 	.word	0x00000000
        /*0878*/ 	.word	0x00000000
        /*087c*/ 	.short	0x010a
        /*087e*/ 	.byte	0xff
	.zero		1


	//   ....[121]....
        /*0880*/ 	.word	0x00007af0
        /*0884*/ 	.word	0x00000000
        /*0888*/ 	.word	0x00000000
        /*088c*/ 	.short	0x010a
        /*088e*/ 	.byte	0xff
	.zero		1


	//   ....[122]....
        /*0890*/ 	.word	0x00007b40
        /*0894*/ 	.word	0x00000000
        /*0898*/ 	.word	0x000000a0
        /*089c*/ 	.short	0x010a
        /*089e*/ 	.byte	0xff
	.zero		1


	//   ....[123]....
        /*08a0*/ 	.word	0x00007b90
        /*08a4*/ 	.word	0x00000002
        /*08a8*/ 	.word	0x00000060
        /*08ac*/ 	.short	0x010a
        /*08ae*/ 	.byte	0xff
	.zero		1


	//   ....[124]....
        /*08b0*/ 	.word	0x00007be0
        /*08b4*/ 	.word	0x0000002c
        /*08b8*/ 	.word	0x000000c0
        /*08bc*/ 	.short	0x010a
        /*08be*/ 	.byte	0xff
	.zero		1


	//   ....[125]....
        /*08c0*/ 	.word	0x00007c30
        /*08c4*/ 	.word	0x00000002
        /*08c8*/ 	.word	0x00000060
        /*08cc*/ 	.short	0x010a
        /*08ce*/ 	.byte	0xff
	.zero		1


	//----- nvinfo : EIATTR_NUM_MBARRIERS
	.align		4
.L_47:
        /*08d0*/ 	.byte	0x03, 0x38
        /*08d2*/ 	.short	0x0024


	//----- nvinfo : EIATTR_EXIT_INSTR_OFFSETS
	.align		4
        /*08d4*/ 	.byte	0x04, 0x1c
        /*08d6*/ 	.short	(.L_49 - .L_48)


	//   ....[0]....
.L_48:
        /*08d8*/ 	.word	0x00002780


	//   ....[1]....
        /*08dc*/ 	.word	0x00002c70


	//   ....[2]....
        /*08e0*/ 	.word	0x00002cd0


	//   ....[3]....
        /*08e4*/ 	.word	0x00003df0


	//   ....[4]....
        /*08e8*/ 	.word	0x00004cb0


	//   ....[5]....
        /*08ec*/ 	.word	0x00004cf0


	//   ....[6]....
        /*08f0*/ 	.word	0x000070b0


	//   ....[7]....
        /*08f4*/ 	.word	0x00007130


	//   ....[8]....
        /*08f8*/ 	.word	0x00007160


	//   ....[9]....
        /*08fc*/ 	.word	0x000071d0


	//----- nvinfo : EIATTR_MAX_THREADS
	.align		4
.L_49:
        /*0900*/ 	.byte	0x04, 0x05
        /*0902*/ 	.short	(.L_51 - .L_50)
.L_50:
        /*0904*/ 	.word	0x00000100
        /*0908*/ 	.word	0x00000001
        /*090c*/ 	.word	0x00000001


	//----- nvinfo : EIATTR_CRS_STACK_SIZE
	.align		4
.L_51:
        /*0910*/ 	.byte	0x04, 0x1e
        /*0912*/ 	.short	(.L_53 - .L_52)
.L_52:
        /*0914*/ 	.word	0x00000000


	//----- nvinfo : EIATTR_CBANK_PARAM_SIZE
	.align		4
.L_53:
        /*0918*/ 	.byte	0x03, 0x19
        /*091a*/ 	.short	0x0800


	//----- nvinfo : EIATTR_PARAM_CBANK
	.align		4
        /*091c*/ 	.byte	0x04, 0x0a
        /*091e*/ 	.short	(.L_55 - .L_54)
	.align		4
.L_54:
        /*0920*/ 	.word	index@(.nv.constant0._ZN7cutlass13device_kernelINS_4gemm6kernel13GemmUniversalIN4cute5tupleIJiiiiEEENS1_10collective13CollectiveMmaINS1_35MainloopSm100TmaUmmaWarpSpecializedILi6ELi2ELi4ENS5_IJNS4_1CILi1EEESB_SB_EEEEENS5_IJNSA_ILi64EEESE_NSA_ILi128EEEEEENS_6half_tENS5_IJlSB_lEEESH_SI_NS4_8TiledMMAINS4_8MMA_AtomIJNS4_20SM100_MMA_F16BF16_SSISH_SH_fLi64ELi64ELNS4_4UMMA5MajorE0ELSN_0ELNSM_7ScaleInE0ELSO_0EEEEEENS4_6LayoutISC_NS5_IJNSA_ILi0EEESS_SS_EEEEENS5_IJNS4_10UnderscoreESV_SV_EEEEENS4_13SM90_TMA_LOADENS4_14ComposedLayoutINS4_7SwizzleILi3ELi4ELi3EEENS4_18smem_ptr_flag_bitsILi16EEENSR_INS5_IJNSA_ILi8EEESE_EEENS5_IJSE_SB_EEEEEEEvNS4_8identityESY_S18_vS19_EENS_8epilogue10collective18CollectiveEpilogueINS1B_23Sm100TmaWarpSpecializedILi3ELi2ELi16ELb1ELb0EEEJSG_NS5_IJNSR_ISE_SB_EENSR_INSA_ILi32EEESB_EEEEESH_SI_SH_SI_NS1B_6fusion15FusionCallbacksIS1F_NS1K_17LinearCombinationISH_fSH_fLNS_15FloatRoundStyleE2EEESG_S1J_JEEENS4_5SM1004TMEM4LOAD26SM100_TMEM_LOAD_16dp256b4xESY_NSZ_INS10_ILi2ELi4ELi3EEES13_NSR_INS5_IJS14_S1H_EEENS5_IJS1H_SB_EEEEEEENS4_17SM75_U32x4_LDSM_NENS4_14SM90_TMA_STOREES1Y_NS4_17SM90_U32x4_STSM_NENS4_39AutoVectorizingCopyWithAssumedAlignmentILi128EEEEEEvvEEEEvNT_6ParamsE)
        /*0924*/ 	.short	0x0380
        /*0926*/ 	.short	0x0800


	//----- nvinfo : EIATTR_SW_WAR
	.align		4
.L_55:
        /*0928*/ 	.byte	0x04, 0x36
        /*092a*/ 	.short	(.L_57 - .L_56)
.L_56:
        /*092c*/ 	.word	0x00000008
.L_57:


//--------------------- .nv.callgraph             --------------------------
	.section	.nv.callgraph,"",@"SHT_CUDA_CALLGRAPH"
	.align	4
	.sectionentsize	8
	.align		4
        /*0000*/ 	.word	0x00000000
	.align		4
        /*0004*/ 	.word	0xffffffff
	.align		4
        /*0008*/ 	.word	index@(_ZN7cutlass13device_kernelINS_4gemm6kernel13GemmUniversalIN4cute5tupleIJiiiiEEENS1_10collective13CollectiveMmaINS1_35MainloopSm100TmaUmmaWarpSpecializedILi6ELi2ELi4ENS5_IJNS4_1CILi1EEESB_SB_EEEEENS5_IJNSA_ILi64EEESE_NSA_ILi128EEEEEENS_6half_tENS5_IJlSB_lEEESH_SI_NS4_8TiledMMAINS4_8MMA_AtomIJNS4_20SM100_MMA_F16BF16_SSISH_SH_fLi64ELi64ELNS4_4UMMA5MajorE0ELSN_0ELNSM_7ScaleInE0ELSO_0EEEEEENS4_6LayoutISC_NS5_IJNSA_ILi0EEESS_SS_EEEEENS5_IJNS4_10UnderscoreESV_SV_EEEEENS4_13SM90_TMA_LOADENS4_14ComposedLayoutINS4_7SwizzleILi3ELi4ELi3EEENS4_18smem_ptr_flag_bitsILi16EEENSR_INS5_IJNSA_ILi8EEESE_EEENS5_IJSE_SB_EEEEEEEvNS4_8identityESY_S18_vS19_EENS_8epilogue10collective18CollectiveEpilogueINS1B_23Sm100TmaWarpSpecializedILi3ELi2ELi16ELb1ELb0EEEJSG_NS5_IJNSR_ISE_SB_EENSR_INSA_ILi32EEESB_EEEEESH_SI_SH_SI_NS1B_6fusion15FusionCallbacksIS1F_NS1K_17LinearCombinationISH_fSH_fLNS_15FloatRoundStyleE2EEESG_S1J_JEEENS4_5SM1004TMEM4LOAD26SM100_TMEM_LOAD_16dp256b4xESY_NSZ_INS10_ILi2ELi4ELi3EEES13_NSR_INS5_IJS14_S1H_EEENS5_IJS1H_SB_EEEEEEENS4_17SM75_U32x4_LDSM_NENS4_14SM90_TMA_STOREES1Y_NS4_17SM90_U32x4_STSM_NENS4_39AutoVectorizingCopyWithAssumedAlignmentILi128EEEEEEvvEEEEvNT_6ParamsE)
	.align		4
        /*000c*/ 	.word	index@(__assertfail)
	.align		4
        /*0010*/ 	.word	0x00000000
	.align		4
        /*0014*/ 	.word	0xfffffffe
	.align		4
        /*0018*/ 	.word	0x00000000
	.align		4
        /*001c*/ 	.word	0xfffffffd
	.align		4
        /*0020*/ 	.word	0x00000000
	.align		4
        /*0024*/ 	.word	0xfffffffc


//--------------------- .nv.constant4             --------------------------
	.section	.nv.constant4,"a",@progbits
	.align	8
	.align		8
.nv.constant4:
        /*0000*/ 	.dword	__assertfail
	.align		8
        /*0008*/ 	.dword	__unnamed_1
	.align		8
        /*0010*/ 	.dword	__unnamed_2
	.align		8
        /*0018*/ 	.dword	_ZN39_INTERNAL_bf5778d7_4_k_cu_71773610_56584cuda3std3__45__cpo5beginE
	.align		8
        /*0020*/ 	.dword	_ZN39_INTERNAL_bf5778d7_4_k_cu_71773610_56584cuda3std3__45__cpo3endE
	.align		8
        /*0028*/ 	.dword	_ZN39_INTERNAL_bf5778d7_4_k_cu_71773610_56584cuda3std3__45__cpo6cbeginE
	.align		8
        /*0030*/ 	.dword	_ZN39_INTERNAL_bf5778d7_4_k_cu_71773610_56584cuda3std3__45__cpo4cendE
	.align		8
        /*0038*/ 	.dword	_ZN39_INTERNAL_bf5778d7_4_k_cu_71773610_56584cuda3std3__441_GLOBAL__N__bf5778d7_4_k_cu_71773610_56586ignoreE
	.align		8
        /*0040*/ 	.dword	_ZN39_INTERNAL_bf5778d7_4_k_cu_71773610_56584cuda3std3__419piecewise_constructE
	.align		8
        /*0048*/ 	.dword	_ZN39_INTERNAL_bf5778d7_4_k_cu_71773610_56584cuda3std3__48in_placeE
	.align		8
        /*0050*/ 	.dword	_ZN39_INTERNAL_bf5778d7_4_k_cu_71773610_56584cuda3std6ranges3__45__cpo4swapE
	.align		8
        /*0058*/ 	.dword	_ZN39_INTERNAL_bf5778d7_4_k_cu_71773610_56584cuda3std6ranges3__45__cpo9iter_moveE
	.align		8
        /*0060*/ 	.dword	_ZN39_INTERNAL_bf5778d7_4_k_cu_71773610_56584cute7productE
	.align		8
        /*0068*/ 	.dword	_ZN39_INTERNAL_bf5778d7_4_k_cu_71773610_56584cute1_E
	.align		8
        /*0070*/ 	.dword	$str$25
	.align		8
        /*0078*/ 	.dword	$str$26
	.align		8
        /*0080*/ 	.dword	$str$27
	.align		8
        /*0088*/ 	.dword	$str$28


//--------------------- .text._ZN7cutlass13device_kernelINS_4gemm6kernel13GemmUniversalIN4cute5tupleIJiiiiEEENS1_10collective13CollectiveMmaINS1_35MainloopSm100TmaUmmaWarpSpecializedILi6ELi2ELi4ENS5_IJNS4_1CILi1EEESB_SB_EEEEENS5_IJNSA_ILi64EEESE_NSA_ILi128EEEEEENS_6half_tENS5_IJlSB_lEEESH_SI_NS4_8TiledMMAINS4_8MMA_AtomIJNS4_20SM100_MMA_F16BF16_SSISH_SH_fLi64ELi64ELNS4_4UMMA5MajorE0ELSN_0ELNSM_7ScaleInE0ELSO_0EEEEEENS4_6LayoutISC_NS5_IJNSA_ILi0EEESS_SS_EEEEENS5_IJNS4_10UnderscoreESV_SV_EEEEENS4_13SM90_TMA_LOADENS4_14ComposedLayoutINS4_7SwizzleILi3ELi4ELi3EEENS4_18smem_ptr_flag_bitsILi16EEENSR_INS5_IJNSA_ILi8EEESE_EEENS5_IJSE_SB_EEEEEEEvNS4_8identityESY_S18_vS19_EENS_8epilogue10collective18CollectiveEpilogueINS1B_23Sm100TmaWarpSpecializedILi3ELi2ELi16ELb1ELb0EEEJSG_NS5_IJNSR_ISE_SB_EENSR_INSA_ILi32EEESB_EEEEESH_SI_SH_SI_NS1B_6fusion15FusionCallbacksIS1F_NS1K_17LinearCombinationISH_fSH_fLNS_15FloatRoundStyleE2EEESG_S1J_JEEENS4_5SM1004TMEM4LOAD26SM100_TMEM_LOAD_16dp256b4xESY_NSZ_INS10_ILi2ELi4ELi3EEES13_NSR_INS5_IJS14_S1H_EEENS5_IJS1H_SB_EEEEEEENS4_17SM75_U32x4_LDSM_NENS4_14SM90_TMA_STOREES1Y_NS4_17SM90_U32x4_STSM_NENS4_39AutoVectorizingCopyWithAssumedAlignmentILi128EEEEEEvvEEEEvNT_6ParamsE --------------------------
	.section	.text._ZN7cutlass13device_kernelINS_4gemm6kernel13GemmUniversalIN4cute5tupleIJiiiiEEENS1_10collective13CollectiveMmaINS1_35MainloopSm100TmaUmmaWarpSpecializedILi6ELi2ELi4ENS5_IJNS4_1CILi1EEESB_SB_EEEEENS5_IJNSA_ILi64EEESE_NSA_ILi128EEEEEENS_6half_tENS5_IJlSB_lEEESH_SI_NS4_8TiledMMAINS4_8MMA_AtomIJNS4_20SM100_MMA_F16BF16_SSISH_SH_fLi64ELi64ELNS4_4UMMA5MajorE0ELSN_0ELNSM_7ScaleInE0ELSO_0EEEEEENS4_6LayoutISC_NS5_IJNSA_ILi0EEESS_SS_EEEEENS5_IJNS4_10UnderscoreESV_SV_EEEEENS4_13SM90_TMA_LOADENS4_14ComposedLayoutINS4_7SwizzleILi3ELi4ELi3EEENS4_18smem_ptr_flag_bitsILi16EEENSR_INS5_IJNSA_ILi8EEESE_EEENS5_IJSE_SB_EEEEEEEvNS4_8identityESY_S18_vS19_EENS_8epilogue10collective18CollectiveEpilogueINS1B_23Sm100TmaWarpSpecializedILi3ELi2ELi16ELb1ELb0EEEJSG_NS5_IJNSR_ISE_SB_EENSR_INSA_ILi32EEESB_EEEEESH_SI_SH_SI_NS1B_6fusion15FusionCallbacksIS1F_NS1K_17LinearCombinationISH_fSH_fLNS_15FloatRoundStyleE2EEESG_S1J_JEEENS4_5SM1004TMEM4LOAD26SM100_TMEM_LOAD_16dp256b4xESY_NSZ_INS10_ILi2ELi4ELi3EEES13_NSR_INS5_IJS14_S1H_EEENS5_IJS1H_SB_EEEEEEENS4_17SM75_U32x4_LDSM_NENS4_14SM90_TMA_STOREES1Y_NS4_17SM90_U32x4_STSM_NENS4_39AutoVectorizingCopyWithAssumedAlignmentILi128EEEEEEvvEEEEvNT_6ParamsE,"ax",@progbits
	.align	128
.text._ZN7cutlass13device_kernelINS_4gemm6kernel13GemmUniversalIN4cute5tupleIJiiiiEEENS1_10collective13CollectiveMmaINS1_35MainloopSm100TmaUmmaWarpSpecializedILi6ELi2ELi4ENS5_IJNS4_1CILi1EEESB_SB_EEEEENS5_IJNSA_ILi64EEESE_NSA_ILi128EEEEEENS_6half_tENS5_IJlSB_lEEESH_SI_NS4_8TiledMMAINS4_8MMA_AtomIJNS4_20SM100_MMA_F16BF16_SSISH_SH_fLi64ELi64ELNS4_4UMMA5MajorE0ELSN_0ELNSM_7ScaleInE0ELSO_0EEEEEENS4_6LayoutISC_NS5_IJNSA_ILi0EEESS_SS_EEEEENS5_IJNS4_10UnderscoreESV_SV_EEEEENS4_13SM90_TMA_LOADENS4_14ComposedLayoutINS4_7SwizzleILi3ELi4ELi3EEENS4_18smem_ptr_flag_bitsILi16EEENSR_INS5_IJNSA_ILi8EEESE_EEENS5_IJSE_SB_EEEEEEEvNS4_8identityESY_S18_vS19_EENS_8epilogue10collective18CollectiveEpilogueINS1B_23Sm100TmaWarpSpecializedILi3ELi2ELi16ELb1ELb0EEEJSG_NS5_IJNSR_ISE_SB_EENSR_INSA_ILi32EEESB_EEEEESH_SI_SH_SI_NS1B_6fusion15FusionCallbacksIS1F_NS1K_17LinearCombinationISH_fSH_fLNS_15FloatRoundStyleE2EEESG_S1J_JEEENS4_5SM1004TMEM4LOAD26SM100_TMEM_LOAD_16dp256b4xESY_NSZ_INS10_ILi2ELi4ELi3EEES13_NSR_INS5_IJS14_S1H_EEENS5_IJS1H_SB_EEEEEEENS4_17SM75_U32x4_LDSM_NENS4_14SM90_TMA_STOREES1Y_NS4_17SM90_U32x4_STSM_NENS4_39AutoVectorizingCopyWithAssumedAlignmentILi128EEEEEEvvEEEEvNT_6ParamsE:
        .type           _ZN7cutlass13device_kernelINS_4gemm6kernel13GemmUniversalIN4cute5tupleIJiiiiEEENS1_10collective13CollectiveMmaINS1_35MainloopSm100TmaUmmaWarpSpecializedILi6ELi2ELi4ENS5_IJNS4_1CILi1EEESB_SB_EEEEENS5_IJNSA_ILi64EEESE_NSA_ILi128EEEEEENS_6half_tENS5_IJlSB_lEEESH_SI_NS4_8TiledMMAINS4_8MMA_AtomIJNS4_20SM100_MMA_F16BF16_SSISH_SH_fLi64ELi64ELNS4_4UMMA5MajorE0ELSN_0ELNSM_7ScaleInE0ELSO_0EEEEEENS4_6LayoutISC_NS5_IJNSA_ILi0EEESS_SS_EEEEENS5_IJNS4_10UnderscoreESV_SV_EEEEENS4_13SM90_TMA_LOADENS4_14ComposedLayoutINS4_7SwizzleILi3ELi4ELi3EEENS4_18smem_ptr_flag_bitsILi16EEENSR_INS5_IJNSA_ILi8EEESE_EEENS5_IJSE_SB_EEEEEEEvNS4_8identityESY_S18_vS19_EENS_8epilogue10collective18CollectiveEpilogueINS1B_23Sm100TmaWarpSpecializedILi3ELi2ELi16ELb1ELb0EEEJSG_NS5_IJNSR_ISE_SB_EENSR_INSA_ILi32EEESB_EEEEESH_SI_SH_SI_NS1B_6fusion15FusionCallbacksIS1F_NS1K_17LinearCombinationISH_fSH_fLNS_15FloatRoundStyleE2EEESG_S1J_JEEENS4_5SM1004TMEM4LOAD26SM100_TMEM_LOAD_16dp256b4xESY_NSZ_INS10_ILi2ELi4ELi3EEES13_NSR_INS5_IJS14_S1H_EEENS5_IJS1H_SB_EEEEEEENS4_17SM75_U32x4_LDSM_NENS4_14SM90_TMA_STOREES1Y_NS4_17SM90_U32x4_STSM_NENS4_39AutoVectorizingCopyWithAssumedAlignmentILi128EEEEEEvvEEEEvNT_6ParamsE,@function
        .size           _ZN7cutlass13device_kernelINS_4gemm6kernel13GemmUniversalIN4cute5tupleIJiiiiEEENS1_10collective13CollectiveMmaINS1_35MainloopSm100TmaUmmaWarpSpecializedILi6ELi2ELi4ENS5_IJNS4_1CILi1EEESB_SB_EEEEENS5_IJNSA_ILi64EEESE_NSA_ILi128EEEEEENS_6half_tENS5_IJlSB_lEEESH_SI_NS4_8TiledMMAINS4_8MMA_AtomIJNS4_20SM100_MMA_F16BF16_SSISH_SH_fLi64ELi64ELNS4_4UMMA5MajorE0ELSN_0ELNSM_7ScaleInE0ELSO_0EEEEEENS4_6LayoutISC_NS5_IJNSA_ILi0EEESS_SS_EEEEENS5_IJNS4_10UnderscoreESV_SV_EEEEENS4_13SM90_TMA_LOADENS4_14ComposedLayoutINS4_7SwizzleILi3ELi4ELi3EEENS4_18smem_ptr_flag_bitsILi16EEENSR_INS5_IJNSA_ILi8EEESE_EEENS5_IJSE_SB_EEEEEEEvNS4_8identityESY_S18_vS19_EENS_8epilogue10collective18CollectiveEpilogueINS1B_23Sm100TmaWarpSpecializedILi3ELi2ELi16ELb1ELb0EEEJSG_NS5_IJNSR_ISE_SB_EENSR_INSA_ILi32EEESB_EEEEESH_SI_SH_SI_NS1B_6fusion15FusionCallbacksIS1F_NS1K_17LinearCombinationISH_fSH_fLNS_15FloatRoundStyleE2EEESG_S1J_JEEENS4_5SM1004TMEM4LOAD26SM100_TMEM_LOAD_16dp256b4xESY_NSZ_INS10_ILi2ELi4ELi3EEES13_NSR_INS5_IJS14_S1H_EEENS5_IJS1H_SB_EEEEEEENS4_17SM75_U32x4_LDSM_NENS4_14SM90_TMA_STOREES1Y_NS4_17SM90_U32x4_STSM_NENS4_39AutoVectorizingCopyWithAssumedAlignmentILi128EEEEEEvvEEEEvNT_6ParamsE,(.L_x_160 - _ZN7cutlass13device_kernelINS_4gemm6kernel13GemmUniversalIN4cute5tupleIJiiiiEEENS1_10collective13CollectiveMmaINS1_35MainloopSm100TmaUmmaWarpSpecializedILi6ELi2ELi4ENS5_IJNS4_1CILi1EEESB_SB_EEEEENS5_IJNSA_ILi64EEESE_NSA_ILi128EEEEEENS_6half_tENS5_IJlSB_lEEESH_SI_NS4_8TiledMMAINS4_8MMA_AtomIJNS4_20SM100_MMA_F16BF16_SSISH_SH_fLi64ELi64ELNS4_4UMMA5MajorE0ELSN_0ELNSM_7ScaleInE0ELSO_0EEEEEENS4_6LayoutISC_NS5_IJNSA_ILi0EEESS_SS_EEEEENS5_IJNS4_10UnderscoreESV_SV_EEEEENS4_13SM90_TMA_LOADENS4_14ComposedLayoutINS4_7SwizzleILi3ELi4ELi3EEENS4_18smem_ptr_flag_bitsILi16EEENSR_INS5_IJNSA_ILi8EEESE_EEENS5_IJSE_SB_EEEEEEEvNS4_8identityESY_S18_vS19_EENS_8epilogue10collective18CollectiveEpilogueINS1B_23Sm100TmaWarpSpecializedILi3ELi2ELi16ELb1ELb0EEEJSG_NS5_IJNSR_ISE_SB_EENSR_INSA_ILi32EEESB_EEEEESH_SI_SH_SI_NS1B_6fusion15FusionCallbacksIS1F_NS1K_17LinearCombinationISH_fSH_fLNS_15FloatRoundStyleE2EEESG_S1J_JEEENS4_5SM1004TMEM4LOAD26SM100_TMEM_LOAD_16dp256b4xESY_NSZ_INS10_ILi2ELi4ELi3EEES13_NSR_INS5_IJS14_S1H_EEENS5_IJS1H_SB_EEEEEEENS4_17SM75_U32x4_LDSM_NENS4_14SM90_TMA_STOREES1Y_NS4_17SM90_U32x4_STSM_NENS4_39AutoVectorizingCopyWithAssumedAlignmentILi128EEEEEEvvEEEEvNT_6ParamsE)
        .other          _ZN7cutlass13device_kernelINS_4gemm6kernel13GemmUniversalIN4cute5tupleIJiiiiEEENS1_10collective13CollectiveMmaINS1_35MainloopSm100TmaUmmaWarpSpecializedILi6ELi2ELi4ENS5_IJNS4_1CILi1EEESB_SB_EEEEENS5_IJNSA_ILi64EEESE_NSA_ILi128EEEEEENS_6half_tENS5_IJlSB_lEEESH_SI_NS4_8TiledMMAINS4_8MMA_AtomIJNS4_20SM100_MMA_F16BF16_SSISH_SH_fLi64ELi64ELNS4_4UMMA5MajorE0ELSN_0ELNSM_7ScaleInE0ELSO_0EEEEEENS4_6LayoutISC_NS5_IJNSA_ILi0EEESS_SS_EEEEENS5_IJNS4_10UnderscoreESV_SV_EEEEENS4_13SM90_TMA_LOADENS4_14ComposedLayoutINS4_7SwizzleILi3ELi4ELi3EEENS4_18smem_ptr_flag_bitsILi16EEENSR_INS5_IJNSA_ILi8EEESE_EEENS5_IJSE_SB_EEEEEEEvNS4_8identityESY_S18_vS19_EENS_8epilogue10collective18CollectiveEpilogueINS1B_23Sm100TmaWarpSpecializedILi3ELi2ELi16ELb1ELb0EEEJSG_NS5_IJNSR_ISE_SB_EENSR_INSA_ILi32EEESB_EEEEESH_SI_SH_SI_NS1B_6fusion15FusionCallbacksIS1F_NS1K_17LinearCombinationISH_fSH_fLNS_15FloatRoundStyleE2EEESG_S1J_JEEENS4_5SM1004TMEM4LOAD26SM100_TMEM_LOAD_16dp256b4xESY_NSZ_INS10_ILi2ELi4ELi3EEES13_NSR_INS5_IJS14_S1H_EEENS5_IJS1H_SB_EEEEEEENS4_17SM75_U32x4_LDSM_NENS4_14SM90_TMA_STOREES1Y_NS4_17SM90_U32x4_STSM_NENS4_39AutoVectorizingCopyWithAssumedAlignmentILi128EEEEEEvvEEEEvNT_6ParamsE,@"STO_CUDA_ENTRY STV_DEFAULT"
_ZN7cutlass13device_kernelINS_4gemm6kernel13GemmUniversalIN4cute5tupleIJiiiiEEENS1_10collective13CollectiveMmaINS1_35MainloopSm100TmaUmmaWarpSpecializedILi6ELi2ELi4ENS5_IJNS4_1CILi1EEESB_SB_EEEEENS5_IJNSA_ILi64EEESE_NSA_ILi128EEEEEENS_6half_tENS5_IJlSB_lEEESH_SI_NS4_8TiledMMAINS4_8MMA_AtomIJNS4_20SM100_MMA_F16BF16_SSISH_SH_fLi64ELi64ELNS4_4UMMA5MajorE0ELSN_0ELNSM_7ScaleInE0ELSO_0EEEEEENS4_6LayoutISC_NS5_IJNSA_ILi0EEESS_SS_EEEEENS5_IJNS4_10UnderscoreESV_SV_EEEEENS4_13SM90_TMA_LOADENS4_14ComposedLayoutINS4_7SwizzleILi3ELi4ELi3EEENS4_18smem_ptr_flag_bitsILi16EEENSR_INS5_IJNSA_ILi8EEESE_EEENS5_IJSE_SB_EEEEEEEvNS4_8identityESY_S18_vS19_EENS_8epilogue10collective18CollectiveEpilogueINS1B_23Sm100TmaWarpSpecializedILi3ELi2ELi16ELb1ELb0EEEJSG_NS5_IJNSR_ISE_SB_EENSR_INSA_ILi32EEESB_EEEEESH_SI_SH_SI_NS1B_6fusion15FusionCallbacksIS1F_NS1K_17LinearCombinationISH_fSH_fLNS_15FloatRoundStyleE2EEESG_S1J_JEEENS4_5SM1004TMEM4LOAD26SM100_TMEM_LOAD_16dp256b4xESY_NSZ_INS10_ILi2ELi4ELi3EEES13_NSR_INS5_IJS14_S1H_EEENS5_IJS1H_SB_EEEEEEENS4_17SM75_U32x4_LDSM_NENS4_14SM90_TMA_STOREES1Y_NS4_17SM90_U32x4_STSM_NENS4_39AutoVectorizingCopyWithAssumedAlignmentILi128EEEEEEvvEEEEvNT_6ParamsE:
[----:B------:R-:W1:Y:S01]  /*0000*/  LDC R1, c[0x0][0x37c] ;  /* 0x0000df00ff017b82 */ /* 0x000e620000000800 */
[----:B------:R-:W2:Y:S01]  /*0010*/  S2R R70, SR_TID.X ;  /* 0x0000000000467919 */ /* 0x000ea20000002100 */
[----:B------:R-:W3:Y:S01]  /*0020*/  LDCU.64 UR4, c[0x0][0x890] ;  /* 0x00011200ff0477ac */ /* 0x000ee20008000a00 */
[----:B------:R-:W-:Y:S02]  /*0030*/  PRMT R60, RZ, 0x7610, R60 ;  /* 0x00007610ff3c7816 */ /* 0x000fe4000000003c */
[----:B------:R-:W-:Y:S01]  /*0040*/  ELECT P5, URZ, PT ;  /* 0x0000000000ff782f */ /* 0x000fe200038a0000 */
[----:B------:R-:W4:Y:S01]  /*0050*/  LDCU.64 UR46, c[0x0][0x358] ;  /* 0x00006b00ff2e77ac */ /* 0x000f220008000a00 */
[----:B---3--:R-:W-:-:S04]  /*0060*/  UISETP.NE.U32.AND UP0, UPT, UR4, URZ, UPT ;  /* 0x000000ff0400728c */ /* 0x008fc8000bf05070 */
[----:B------:R-:W-:Y:S01]  /*0070*/  UISETP.NE.AND.EX UP0, UPT, UR5, URZ, UPT, UP0 ;  /* 0x000000ff0500728c */ /* 0x000fe2000bf05300 */
[----:B--2---:R-:W-:-:S05]  /*0080*/  SHF.R.U32.HI R65, RZ, 0x5, R70 ;  /* 0x00000005ff417819 */ /* 0x004fca0000011646 */
[----:B------:R-:W2:Y:S02]  /*0090*/  SHFL.IDX PT, R0, R65, RZ, 0x1f ;  /* 0x00001fff41007589 */ /* 0x000ea400000e0000 */
[----:B--2---:R-:W-:Y:S01]  /*00a0*/  R2UR UR8, R0 ;  /* 0x00000000000872ca */ /* 0x004fe200000e0000 */
[----:B-1--4-:R-:W-:-:S14]  /*00b0*/  BRA.U UP0, `(.L_x_0) ;  /* 0x00000001002c7547 */ /* 0x012fdc000b800000 */
[----:B------:R-:W1:Y:S02]  /*00c0*/  LDCU.64 UR6, c[0x0][0x888] ;  /* 0x00011100ff0677ac */ /* 0x000e640008000a00 */
[----:B-1----:R-:W-:-:S04]  /*00d0*/  UISETP.NE.U32.AND UP0, UPT, UR6, URZ, UPT ;  /* 0x000000ff0600728c */ /* 0x002fc8000bf05070 */
[----:B------:R-:W-:-:S09]  /*00e0*/  UISETP.NE.AND.EX UP0, UPT, UR7, URZ, UPT, UP0 ;  /* 0x000000ff0700728c */ /* 0x000fd2000bf05300 */
[----:B------:R-:W-:Y:S05]  /*00f0*/  BRA.U !UP0, `(.L_x_1) ;  /* 0x0000000108107547 */ /* 0x000fea000b800000 */
[----:B------:R-:W1:Y:S02]  /*0100*/  LDC.64 R2, c[0x0][0x888] ;  /* 0x00022200ff027b82 */ /* 0x000e640000000a00 */
[----:B-1----:R1:W5:Y:S01]  /*0110*/  LDG.E R35, desc[UR46][R2.64] ;  /* 0x0000002e02237981 */ /* 0x002362000c1e1900 */
[----:B------:R-:W-:Y:S01]  /*0120*/  HFMA2 R60, -RZ, RZ, 0, 5.9604644775390625e-08 ;  /* 0x00000001ff3c7431 */ /* 0x000fe200000001ff */
[----:B------:R-:W-:Y:S05]  /*0130*/  BRA `(.L_x_0) ;  /* 0x00000000000c7947 */ /* 0x000fea0003800000 */
.L_x_1:
[----:B------:R-:W1:Y:S01]  /*0140*/  LDCU UR6, c[0x0][0x880] ;  /* 0x00011000ff0677ac */ /* 0x000e620008000800 */
[----:B------:R-:W-:Y:S01]  /*0150*/  HFMA2 R60, -RZ, RZ, 0, 5.9604644775390625e-08 ;  /* 0x00000001ff3c7431 */ /* 0x000fe200000001ff */
[----:B-1----:R-:W-:-:S07]  /*0160*/  MOV R35, UR6 ;  /* 0x0000000600237c02 */ /* 0x002fce0008000f00 */
.L_x_0:
[----:B------:R-:W2:Y:S02]  /*0170*/  LDCU.64 UR6, c[0x0][0x8b0] ;  /* 0x00011600ff0677ac */ /* 0x000ea40008000a00 */
[----:B--2---:R-:W-:-:S04]  /*0180*/  UISETP.NE.U32.AND UP0, UPT, UR6, URZ, UPT ;  /* 0x000000ff0600728c */ /* 0x004fc8000bf05070 */
[----:B------:R-:W-:-:S09]  /*0190*/  UISETP.NE.AND.EX UP0, UPT, UR7, URZ, UPT, UP0 ;  /* 0x000000ff0700728c */ /* 0x000fd2000bf05300 */
[----:B------:R-:W-:Y:S05]  /*01a0*/  BRA.U UP0, `(.L_x_2) ;  /* 0x0000000100247547 */ /* 0x000fea000b800000 */
[----:B------:R-:W2:Y:S02]  /*01b0*/  LDCU.64 UR6, c[0x0][0x8a8] ;  /* 0x00011500ff0677ac */ /* 0x000ea40008000a00 */
[----:B--2---:R-:W-:-:S04]  /*01c0*/  UISETP.NE.U32.AND UP0, UPT, UR6, URZ, UPT ;  /* 0x000000ff0600728c */ /* 0x004fc8000bf05070 */
[----:B------:R-:W-:-:S09]  /*01d0*/  UISETP.NE.AND.EX UP0, UPT, UR7, URZ, UPT, UP0 ;  /* 0x000000ff0700728c */ /* 0x000fd2000bf05300 */
[----:B------:R-:W-:Y:S05]  /*01e0*/  BRA.U !UP0, `(.L_x_3) ;  /* 0x00000001080c7547 */ /* 0x000fea000b800000 */
[----:B-1----:R-:W1:Y:S02]  /*01f0*/  LDC.64 R2, c[0x0][0x8a8] ;  /* 0x00022a00ff027b82 */ /* 0x002e640000000a00 */
[----:B-1----:R2:W5:Y:S01]  /*0200*/  LDG.E R33, desc[UR46][R2.64] ;  /* 0x0000002e02217981 */ /* 0x002562000c1e1900 */
[----:B------:R-:W-:Y:S05]  /*0210*/  BRA `(.L_x_2) ;  /* 0x0000000000087947 */ /* 0x000fea0003800000 */
.L_x_3:
[----:B------:R-:W2:Y:S02]  /*0220*/  LDCU UR6, c[0x0][0x8a0] ;  /* 0x00011400ff0677ac */ /* 0x000ea40008000800 */
[----:B--2---:R-:W-:Y:S02]  /*0230*/  MOV R33, UR6 ;  /* 0x0000000600217c02 */ /* 0x004fe40008000f00 */
.L_x_2:
[----:B------:R-:W-:Y:S01]  /*0240*/  IMAD.U32 R0, RZ, RZ, UR8 ;  /* 0x00000008ff007e24 */ /* 0x000fe2000f8e00ff */
[----:B------:R-:W-:Y:S04]  /*0250*/  BSSY.RECONVERGENT B0, `(.L_x_4) ;  /* 0x000000c000007945 */ /* 0x000fe80003800200 */
[C---:B------:R-:W-:Y:S02]  /*0260*/  ISETP.NE.OR P1, PT, R0.reuse, 0x1, !P5 ;  /* 0x000000010000780c */ /* 0x040fe40006f25670 */
[----:B------:R-:W-:-:S11]  /*0270*/  ISETP.NE.OR P0, PT, R0, 0x3, !P5 ;  /* 0x000000030000780c */ /* 0x000fd60006f05670 */
[----:B------:R-:W-:Y:S05]  /*0280*/  @P1 BRA `(.L_x_5) ;  /* 0x0000000000201947 */ /* 0x000fea0003800000 */
[----:B------:R-:W3:Y:S02]  /*0290*/  LDCU.64 UR6, c[0x0][0x348] ;  /* 0x00006900ff0677ac */ /* 0x000ee40008000a00 */
[----:B---3--:R-:W-:Y:S02]  /*02a0*/  UIADD3 UR10, UP1, UPT, UR6, 0x80, URZ ;  /* 0x00000080060a7890 */ /* 0x008fe4000ff3e0ff */
[----:B------:R-:W-:Y:S02]  /*02b0*/  UIADD3 UR6, UP0, UPT, UR6, 0x180, URZ ;  /* 0x0000018006067890 */ /* 0x000fe4000ff1e0ff */
[----:B------:R-:W-:Y:S02]  /*02c0*/  UIADD3.X UR11, UPT, UPT, URZ, UR7, URZ, UP1, !UPT ;  /* 0x00000007ff0b7290 */ /* 0x000fe40008ffe4ff */
[----:B------:R-:W-:-:S07]  /*02d0*/  UIADD3.X UR7, UPT, UPT, URZ, UR7, URZ, UP0, !UPT ;  /* 0x00000007ff077290 */ /* 0x000fce00087fe4ff */
[----:B------:R3:W-:Y:S02]  /*02e0*/  UTMACCTL.PF [UR10] ;  /* 0x000000000a0079b9 */ /* 0x0007e40008040000 */
[----:B------:R3:W-:Y:S02]  /*02f0*/  UTMACCTL.PF [UR6] ;  /* 0x00000000060079b9 */ /* 0x0007e40008040000 */
[----:B---3--:R-:W-:Y:S01]  /*0300*/  NOP ;  /* 0x0000000000007918 */ /* 0x008fe20000000000 */
.L_x_5:
[----:B------:R-:W-:Y:S05]  /*0310*/  BSYNC.RECONVERGENT B0 ;  /* 0x0000000000007941 */ /* 0x000fea0003800200 */
.L_x_4:
[----:B------:R-:W-:Y:S04]  /*0320*/  BSSY.RECONVERGENT B0, `(.L_x_6) ;  /* 0x000000a000007945 */ /* 0x000fe80003800200 */
        /* <DEDUP_REMOVED lines=9> */
.L_x_7:
[----:B------:R-:W-:Y:S05]  /*03c0*/  BSYNC.RECONVERGENT B0 ;  /* 0x0000000000007941 */ /* 0x000fea0003800200 */
.L_x_6:
[----:B------:R-:W3:Y:S01]  /*03d0*/  LDCU.64 UR6, c[0x0][0x888] ;  /* 0x00011100ff0677ac */ /* 0x000ee20008000a00 */
[----:B------:R-:W-:Y:S02]  /*03e0*/  UISETP.EQ.U32.AND UP1, UPT, UR4, URZ, UPT ;  /* 0x000000ff0400728c */ /* 0x000fe4000bf22070 */
[----:B------:R-:W-:Y:S02]  /*03f0*/  UPLOP3.LUT UP2, UPT, UPT, UPT, UPT, 0x80, 0x8 ;  /* 0x000000000008789c */ /* 0x000fe40003f4f070 */
[----:B---3--:R-:W-:-:S04]  /*0400*/  UISETP.NE.U32.AND UP0, UPT, UR6, URZ, UPT ;  /* 0x000000ff0600728c */ /* 0x008fc8000bf05070 */
[----:B------:R-:W-:-:S04]  /*0410*/  UISETP.NE.AND.EX UP0, UPT, UR7, URZ, UPT, UP0 ;  /* 0x000000ff0700728c */ /* 0x000fc8000bf05300 */
[----:B------:R-:W-:-:S04]  /*0420*/  UISETP.EQ.OR.EX UP3, UPT, UR5, URZ, !UP0, UP1 ;  /* 0x000000ff0500728c */ /* 0x000fc8000c762710 */
[----:B------:R-:W-:-:S05]  /*0430*/  UP2UR UR53, UPR, URZ, 0x8 ;  /* 0x00000008ff357883 */ /* 0x000fca0008000000 */
[----:B------:R-:W-:Y:S07]  /*0440*/  BRA.U !UP3, `(.L_x_8) ;  /* 0x000000010b207547 */ /* 0x000fee000b800000 */
[----:B------:R-:W-:Y:S01]  /*0450*/  UISETP.NE.U32.AND UP2, UPT, UR4, URZ, UPT ;  /* 0x000000ff0400728c */ /* 0x000fe2000bf45070 */
[----:B-----5:R-:W-:Y:S01]  /*0460*/  FSETP.NEU.AND P0, PT, R35, RZ, PT ;  /* 0x000000ff2300720b */ /* 0x020fe20003f0d000 */
[----:B------:R-:W-:Y:S02]  /*0470*/  USEL UR4, URZ, 0xffffffff, UP0 ;  /* 0xffffffffff047887 */ /* 0x000fe40008000000 */
[----:B------:R-:W-:-:S10]  /*0480*/  UISETP.NE.AND.EX UP2, UPT, UR5, URZ, UPT, UP2 ;  /* 0x000000ff0500728c */ /* 0x000fd4000bf45320 */
[----:B------:R-:W-:Y:S01]  /*0490*/  VOTEU.ANY UP1, P0 ;  /* 0x0000000000ff7886 */ /* 0x000fe20000020100 */
[----:B------:R-:W-:-:S04]  /*04a0*/  @!UP2 USEL UR4, URZ, 0xffffffff, UP1 ;  /* 0xffffffffff04a887 */ /* 0x000fc80008800000 */
[----:B------:R-:W-:-:S04]  /*04b0*/  ULOP3.LUT UR4, UR4, 0x1, URZ, 0xc0, !UPT ;  /* 0x0000000104047892 */ /* 0x000fc8000f8ec0ff */
[----:B------:R-:W-:-:S11]  /*04c0*/  UISETP.NE.U32.AND UP2, UPT, UR4, 0x1, UPT ;  /* 0x000000010400788c */ /* 0x000fd6000bf45070 */
.L_x_8:
[----:B-12---:R-:W1:Y:S01]  /*04d0*/  SHFL.IDX PT, R2, R65, RZ, 0x1f ;  /* 0x00001fff41027589 */ /* 0x006e6200000e0000 */
[----:B------:R-:W-:-:S04]  /*04e0*/  UISETP.NE.AND UP1, UPT, UR8, 0x2, UPT ;  /* 0x000000020800788c */ /* 0x000fc8000bf25270 */
[----:B------:R-:W-:Y:S01]  /*04f0*/  USEL UR6, URZ, 0x1, UP1 ;  /* 0x00000001ff067887 */ /* 0x000fe20008800000 */
[----:B-1----:R-:W-:-:S13]  /*0500*/  ISETP.NE.AND P0, PT, R2, RZ, PT ;  /* 0x000000ff0200720c */ /* 0x002fda0003f05270 */
[----:B------:R-:W-:Y:S05]  /*0510*/  @P0 BRA `(.L_x_9) ;  /* 0x0000000000580947 */ /* 0x000fea0003800000 */
[----:B------:R-:W1:Y:S01]  /*0520*/  S2UR UR5, SR_CgaCtaId ;  /* 0x00000000000579c3 */ /* 0x000e620000008800 */
[----:B------:R-:W-:Y:S01]  /*0530*/  UMOV UR7, 0x400 ;  /* 0x0000040000077882 */ /* 0x000fe20000000000 */
[----:B------:R-:W-:Y:S01]  /*0540*/  UMOV UR4, 0x1 ;  /* 0x0000000100047882 */ /* 0x000fe20000000000 */
[----:B------:R-:W-:Y:S01]  /*0550*/  ELECT P0, URZ, PT ;  /* 0x0000000000ff782f */ /* 0x000fe20003800000 */
[----:B------:R-:W-:-:S04]  /*0560*/  UIADD3 UR10, UPT, UPT, -UR4, 0x100000, URZ ;  /* 0x00100000040a7890 */ /* 0x000fc8000fffe1ff */
[----:B------:R-:W-:Y:S02]  /*0570*/  USHF.L.U32 UR11, UR10, 0xb, URZ ;  /* 0x0000000b0a0b7899 */ /* 0x000fe400080006ff */
[----:B------:R-:W-:Y:S02]  /*0580*/  USHF.L.U32 UR10, UR10, 0x1, URZ ;  /* 0x000000010a0a7899 */ /* 0x000fe400080006ff */
[----:B-1----:R-:W-:Y:S01]  /*0590*/  ULEA UR5, UR5, UR7, 0x18 ;  /* 0x0000000705057291 */ /* 0x002fe2000f8ec0ff */
[----:B------:R-:W1:Y:S11]  /*05a0*/  FENCE.VIEW.ASYNC.S ;  /* 0x00000000000073c6 */ /* 0x000e760000000000 */
[----:B-1----:R1:W2:Y:S01]  /*05b0*/  SYNCS.EXCH.64 URZ, [UR5], UR10 ;  /* 0x0000000a05ff75b2 */ /* 0x0022a20008000100 */
[----:B------:R1:W3:Y:S01]  /*05c0*/  SYNCS.EXCH.64 URZ, [UR5+0x30], UR10 ;  /* 0x0000300a05ff75b2 */ /* 0x0002e20008000100 */
[----:B------:R1:W4:Y:S01]  /*05d0*/  SYNCS.EXCH.64 URZ, [UR5+0x8], UR10 ;  /* 0x0000080a05ff75b2 */ /* 0x0003220008000100 */
[----:B------:R1:W1:Y:S01]  /*05e0*/  SYNCS.EXCH.64 URZ, [UR5+0x38], UR10 ;  /* 0x0000380a05ff75b2 */ /* 0x0002620008000100 */
        /* <DEDUP_REMOVED lines=8> */
[----:B------:R-:W-:Y:S01]  /*0670*/  NOP ;  /* 0x0000000000007918 */ /* 0x000fe20000000000 */
.L_x_9:
[----:B------:R-:W2:Y:S01]  /*0680*/  SHFL.IDX PT, R2, R65, RZ, 0x1f ;  /* 0x00001fff41027589 */ /* 0x000ea200000e0000 */
[----:B------:R-:W-:Y:S01]  /*0690*/  NOP ;  /* 0x0000000000007918 */ /* 0x000fe20000000000 */
[----:B--2---:R-:W-:-:S13]  /*06a0*/  ISETP.NE.AND P0, PT, R2, 0x1, PT ;  /* 0x000000010200780c */ /* 0x004fda0003f05270 */
[----:B------:R-:W-:Y:S05]  /*06b0*/  @P0 BRA `(.L_x_10) ;  /* 0x0000000000500947 */ /* 0x000fea0003800000 */
[----:B------:R-:W2:Y:S01]  /*06c0*/  S2UR UR7, SR_CgaCtaId ;  /* 0x00000000000779c3 */ /* 0x000ea20000008800 */
[----:B------:R-:W-:Y:S01]  /*06d0*/  UMOV UR9, 0x400 ;  /* 0x0000040000097882 */ /* 0x000fe20000000000 */
[----:B-1----:R-:W-:Y:S01]  /*06e0*/  UMOV UR5, 0x20 ;  /* 0x0000002000057882 */ /* 0x002fe20000000000 */
[----:B------:R-:W-:Y:S01]  /*06f0*/  UMOV UR4, 0x80 ;  /* 0x0000008000047882 */ /* 0x000fe20000000000 */
[----:B------:R-:W-:-:S04]  /*0700*/  UIADD3 UR10, UPT, UPT, -UR5, 0x100000, URZ ;  /* 0x00100000050a7890 */ /* 0x000fc8000fffe1ff */
[----:B------:R-:W-:Y:S02]  /*0710*/  USHF.L.U32 UR11, UR10, 0xb, URZ ;  /* 0x0000000b0a0b7899 */ /* 0x000fe400080006ff */
[----:B------:R-:W-:Y:S02]  /*0720*/  USHF.L.U32 UR10, UR10, 0x1, URZ ;  /* 0x000000010a0a7899 */ /* 0x000fe400080006ff */
[----:B------:R-:W-:-:S04]  /*0730*/  UIADD3 UR4, UPT, UPT, -UR4, 0x100000, URZ ;  /* 0x0010000004047890 */ /* 0x000fc8000fffe1ff */
[----:B------:R-:W-:Y:S02]  /*0740*/  USHF.L.U32 UR5, UR4, 0xb, URZ ;  /* 0x0000000b04057899 */ /* 0x000fe400080006ff */
[----:B------:R-:W-:Y:S01]  /*0750*/  USHF.L.U32 UR4, UR4, 0x1, URZ ;  /* 0x0000000104047899 */ /* 0x000fe200080006ff */
[----:B------:R-:W-:Y:S01]  /*0760*/  ELECT P0, URZ, PT ;  /* 0x0000000000ff782f */ /* 0x000fe20003800000 */
[----:B--2---:R-:W-:Y:S01]  /*0770*/  ULEA UR7, UR7, UR9, 0x18 ;  /* 0x0000000907077291 */ /* 0x004fe2000f8ec0ff */
[----:B------:R-:W1:Y:S11]  /*0780*/  FENCE.VIEW.ASYNC.S ;  /* 0x00000000000073c6 */ /* 0x000e760000000000 */
[----:B-1----:R2:W1:Y:S01]  /*0790*/  SYNCS.EXCH.64 URZ, [UR7+0x60], UR10 ;  /* 0x0000600a07ff75b2 */ /* 0x0024620008000100 */
[----:B------:R2:W1:Y:S01]  /*07a0*/  SYNCS.EXCH.64 URZ, [UR7+0x78], UR4 ;  /* 0x0000780407ff75b2 */ /* 0x0004620008000100 */
[----:B------:R2:W1:Y:S01]  /*07b0*/  SYNCS.EXCH.64 URZ, [UR7+0x68], UR10 ;  /* 0x0000680a07ff75b2 */ /* 0x0004620008000100 */
[----:B------:R2:W1:Y:S01]  /*07c0*/  SYNCS.EXCH.64 URZ, [UR7+0x80], UR4 ;  /* 0x0000800407ff75b2 */ /* 0x0004620008000100 */
[----:B------:R2:W1:Y:S01]  /*07d0*/  SYNCS.EXCH.64 URZ, [UR7+0x70], UR10 ;  /* 0x0000700a07ff75b2 */ /* 0x0004620008000100 */
[----:B------:R2:W1:Y:S02]  /*07e0*/  SYNCS.EXCH.64 URZ, [UR7+0x88], UR4 ;  /* 0x0000880407ff75b2 */ /* 0x0004640008000100 */
[----:B--2---:R-:W-:Y:S01]  /*07f0*/  NOP ;  /* 0x0000000000007918 */ /* 0x004fe20000000000 */
.L_x_10:
[----:B------:R-:W2:Y:S01]  /*0800*/  SHFL.IDX PT, R2, R65, RZ, 0x1f ;  /* 0x00001fff41027589 */ /* 0x000ea200000e0000 */
[----:B------:R-:W-:Y:S01]  /*0810*/  NOP ;  /* 0x0000000000007918 */ /* 0x000fe20000000000 */
[----:B--2---:R-:W-:-:S13]  /*0820*/  ISETP.NE.AND P0, PT, R2, 0x3, PT ;  /* 0x000000030200780c */ /* 0x004fda0003f05270 */
[----:B------:R-:W-:Y:S05]  /*0830*/  @P0 BRA `(.L_x_11) ;  /* 0x0000000000300947 */ /* 0x000fea0003800000 */
[----:B-1----:R-:W1:Y:S01]  /*0840*/  S2UR UR5, SR_CgaCtaId ;  /* 0x00000000000579c3 */ /* 0x002e620000008800 */
        /* <DEDUP_REMOVED lines=8> */
[----:B-1----:R2:W1:Y:S01]  /*08d0*/  SYNCS.EXCH.64 URZ, [UR5+0x90], UR10 ;  /* 0x0000900a05ff75b2 */ /* 0x0024620008000100 */
[----:B------:R2:W1:Y:S02]  /*08e0*/  SYNCS.EXCH.64 URZ, [UR5+0x98], UR10 ;  /* 0x0000980a05ff75b2 */ /* 0x0004640008000100 */
[----:B--2---:R-:W-:Y:S01]  /*08f0*/  NOP ;  /* 0x0000000000007918 */ /* 0x004fe20000000000 */
.L_x_11:
[----:B------:R-:W2:Y:S01]  /*0900*/  SHFL.IDX PT, R2, R65, RZ, 0x1f ;  /* 0x00001fff41027589 */ /* 0x000ea200000e0000 */
[----:B------:R-:W-:Y:S01]  /*0910*/  NOP ;  /* 0x0000000000007918 */ /* 0x000fe20000000000 */
[----:B--2---:R-:W-:-:S13]  /*0920*/  ISETP.NE.AND P0, PT, R2, 0x4, PT ;  /* 0x000000040200780c */ /* 0x004fda0003f05270 */
[----:B------:R-:W-:Y:S05]  /*0930*/  @P0 BRA `(.L_x_12) ;  /* 0x00000000004c0947 */ /* 0x000fea0003800000 */
[----:B-1----:R-:W1:Y:S01]  /*0940*/  S2UR UR5, SR_CgaCtaId ;  /* 0x00000000000579c3 */ /* 0x002e620000008800 */
[----:B------:R-:W-:Y:S01]  /*0950*/  UMOV UR9, 0x100 ;  /* 0x0000010000097882 */ /* 0x000fe20000000000 */
[----:B------:R-:W-:Y:S01]  /*0960*/  UMOV UR7, 0x400 ;  /* 0x0000040000077882 */ /* 0x000fe20000000000 */
[----:B------:R-:W-:Y:S01]  /*0970*/  USEL UR9, UR9, 0xe0, UP2 ;  /* 0x000000e009097887 */ /* 0x000fe20009000000 */
[----:B------:R-:W-:Y:S01]  /*0980*/  UMOV UR4, 0x1 ;  /* 0x0000000100047882 */ /* 0x000fe20000000000 */
[----:B------:R-:W-:Y:S01]  /*0990*/  ELECT P0, URZ, PT ;  /* 0x0000000000ff782f */ /* 0x000fe20003800000 */
[----:B------:R-:W-:-:S04]  /*09a0*/  UIADD3 UR10, UPT, UPT, -UR4, 0x100000, URZ ;  /* 0x00100000040a7890 */ /* 0x000fc8000fffe1ff */
[----:B------:R-:W-:Y:S02]  /*09b0*/  USHF.L.U32 UR11, UR10, 0xb, URZ ;  /* 0x0000000b0a0b7899 */ /* 0x000fe400080006ff */
[----:B------:R-:W-:Y:S02]  /*09c0*/  USHF.L.U32 UR10, UR10, 0x1, URZ ;  /* 0x000000010a0a7899 */ /* 0x000fe400080006ff */
[----:B------:R-:W-:-:S04]  /*09d0*/  UIADD3 UR12, UPT, UPT, -UR9, 0x100000, URZ ;  /* 0x00100000090c7890 */ /* 0x000fc8000fffe1ff */
[----:B------:R-:W-:Y:S02]  /*09e0*/  USHF.L.U32 UR13, UR12, 0xb, URZ ;  /* 0x0000000b0c0d7899 */ /* 0x000fe400080006ff */
[----:B------:R-:W-:Y:S02]  /*09f0*/  USHF.L.U32 UR12, UR12, 0x1, URZ ;  /* 0x000000010c0c7899 */ /* 0x000fe400080006ff */
[----:B-1----:R-:W-:Y:S01]  /*0a00*/  ULEA UR5, UR5, UR7, 0x18 ;  /* 0x0000000705057291 */ /* 0x002fe2000f8ec0ff */
[----:B------:R-:W1:Y:S11]  /*0a10*/  FENCE.VIEW.ASYNC.S ;  /* 0x00000000000073c6 */ /* 0x000e760000000000 */
[----:B-1----:R2:W1:Y:S01]  /*0a20*/  SYNCS.EXCH.64 URZ, [UR5+0xa0], UR10 ;  /* 0x0000a00a05ff75b2 */ /* 0x0024620008000100 */
[----:B------:R2:W1:Y:S01]  /*0a30*/  SYNCS.EXCH.64 URZ, [UR5+0xb0], UR12 ;  /* 0x0000b00c05ff75b2 */ /* 0x0004620008000100 */
[----:B------:R2:W1:Y:S01]  /*0a40*/  SYNCS.EXCH.64 URZ, [UR5+0xa8], UR10 ;  /* 0x0000a80a05ff75b2 */ /* 0x0004620008000100 */
[----:B------:R2:W1:Y:S02]  /*0a50*/  SYNCS.EXCH.64 URZ, [UR5+0xb8], UR12 ;  /* 0x0000b80c05ff75b2 */ /* 0x0004640008000100 */
[----:B--2---:R-:W-:Y:S01]  /*0a60*/  NOP ;  /* 0x0000000000007918 */ /* 0x004fe20000000000 */
.L_x_12:
        /* <DEDUP_REMOVED lines=22> */
[----:B------:R2:W1:Y:S01]  /*0bd0*/  SYNCS.EXCH.64 URZ, [UR7+0xf0], UR4 ;  /* 0x0000f00407ff75b2 */ /* 0x0004620008000100 */
[----:B------:R2:W1:Y:S01]  /*0be0*/  SYNCS.EXCH.64 URZ, [UR7+0xd8], UR10 ;  /* 0x0000d80a07ff75b2 */ /* 0x0004620008000100 */
[----:B------:R2:W1:Y:S02]  /*0bf0*/  SYNCS.EXCH.64 URZ, [UR7+0xf8], UR4 ;  /* 0x0000f80407ff75b2 */ /* 0x0004640008000100 */
[----:B--2---:R-:W-:Y:S01]  /*0c00*/  NOP ;  /* 0x0000000000007918 */ /* 0x004fe20000000000 */
.L_x_13:
        /* <DEDUP_REMOVED lines=18> */
.L_x_14:
[----:B-1----:R-:W1:Y:S01]  /*0d30*/  S2UR UR5, SR_CTAID.X ;  /* 0x00000000000579c3 */ /* 0x002e620000002500 */
[----:B------:R-:W-:-:S05]  /*0d40*/  CS2R.32 R59, SR_CgaSize ;  /* 0x00000000003b7805 */ /* 0x000fca0000008a00 */
[----:B------:R-:W-:-:S05]  /*0d50*/  IMAD R59, R59, -0xa0, RZ ;  /* 0xffffff603b3b7824 */ /* 0x000fca00078e02ff */
[----:B------:R-:W-:-:S14]  /*0d60*/  R2UR UR9, R59 ;  /* 0x000000003b0972ca */ /* 0x000fdc00000e0000 */
[----:B------:R-:W2:Y:S01]  /*0d70*/  LDCU UR9, c[0x0][UR9+0x2b0] ;  /* 0x00005600090977ac */ /* 0x000ea20008000800 */
[----:B------:R-:W-:Y:S01]  /*0d80*/  NOP ;  /* 0x0000000000007918 */ /* 0x000fe20000000000 */
[----:B------:R-:W-:-:S05]  /*0d90*/  CS2R.32 R59, SR_CgaSize ;  /* 0x00000000003b7805 */ /* 0x000fca0000008a00 */
[----:B------:R-:W-:-:S05]  /*0da0*/  IMAD R59, R59, -0xa0, RZ ;  /* 0xffffff603b3b7824 */ /* 0x000fca00078e02ff */
[----:B------:R-:W-:-:S14]  /*0db0*/  R2UR UR7, R59 ;  /* 0x000000003b0772ca */ /* 0x000fdc00000e0000 */
[----:B------:R-:W3:Y:S01]  /*0dc0*/  LDCU UR7, c[0x0][UR7+0x2b4] ;  /* 0x00005680070777ac */ /* 0x000ee20008000800 */
[----:B------:R-:W4:Y:S08]  /*0dd0*/  S2UR UR4, SR_CTAID.Y ;  /* 0x00000000000479c3 */ /* 0x000f300000002600 */
[----:B------:R-:W3:Y:S01]  /*0de0*/  LDC R10, c[0x0][0xb24] ;  /* 0x0002c900ff0a7b82 */ /* 0x000ee20000000800 */
[----:B-1----:R-:W-:-:S02]  /*0df0*/  I2FP.F32.U32 R59, UR5 ;  /* 0x00000005003b7c45 */ /* 0x002fc40008201000 */
[----:B------:R-:W-:-:S05]  /*0e00*/  CS2R.32 R3, SR_CgaSize ;  /* 0x0000000000037805 */ /* 0x000fca0000008a00 */
[----:B------:R-:W-:-:S06]  /*0e10*/  IMAD R3, R3, -0xa0, RZ ;  /* 0xffffff6003037824 */ /* 0x000fcc00078e02ff */
[----:B------:R-:W1:Y:S01]  /*0e20*/  LDC R3, c[0x0][R3+0x2a0] ;  /* 0x0000a80003037b82 */ /* 0x000e620000000800 */
[----:B------:R-:W-:Y:S01]  /*0e30*/  MOV R21, UR5 ;  /* 0x0000000500157c02 */ /* 0x000fe20008000f00 */
[----:B--2---:R-:W-:Y:S01]  /*0e40*/  FMUL R59, R59, UR9 ;  /* 0x000000093b3b7c20 */ /* 0x004fe20008400000 */
[----:B----4-:R-:W-:Y:S02]  /*0e50*/  I2FP.F32.U32 R58, UR4 ;  /* 0x00000004003a7c45 */ /* 0x010fe40008201000 */
[----:B------:R-:W-:-:S05]  /*0e60*/  CS2R.32 R2, SR_CgaSize ;  /* 0x0000000000027805 */ /* 0x000fca0000008a00 */
[----:B------:R-:W-:-:S06]  /*0e70*/  IMAD R2, R2, -0xa0, RZ ;  /* 0xffffff6002027824 */ /* 0x000fcc00078e02ff */
[----:B------:R-:W2:Y:S01]  /*0e80*/  LDC R2, c[0x0][R2+0x2a4] ;  /* 0x0000a90002027b82 */ /* 0x000ea20000000800 */
[----:B------:R-:W-:Y:S01]  /*0e90*/  MOV R20, UR4 ;  /* 0x0000000400147c02 */ /* 0x000fe20008000f00 */
[----:B------:R-:W4:Y:S01]  /*0ea0*/  F2I.U32.TRUNC.NTZ R59, R59 ;  /* 0x0000003b003b7305 */ /* 0x000f22000020f000 */
[----:B---3--:R-:W-:-:S05]  /*0eb0*/  FMUL R58, R58, UR7 ;  /* 0x000000073a3a7c20 */ /* 0x008fca0008400000 */
[----:B------:R-:W-:Y:S01]  /*0ec0*/  BAR.SYNC.DEFER_BLOCKING 0x0 ;  /* 0x0000000000007b1d */ /* 0x000fe20000010000 */
[----:B------:R-:W-:-:S05]  /*0ed0*/  ISETP.GE.AND P0, PT, R10, 0x1, PT ;  /* 0x000000010a00780c */ /* 0x000fca0003f06270 */
[----:B------:R-:W3:Y:S02]  /*0ee0*/  F2I.U32.TRUNC.NTZ R58, R58 ;  /* 0x0000003a003a7305 */ /* 0x000ee4000020f000 */
[----:B------:R-:W2:Y:S01]  /*0ef0*/  S2UR UR36, SR_CTAID.Z ;  /* 0x00000000002479c3 */ /* 0x000ea20000002700 */
[----:B----4-:R-:W-:-:S05]  /*0f00*/  IADD3 R59, PT, PT, -R59, RZ, RZ ;  /* 0x000000ff3b3b7210 */ /* 0x010fca0007ffe1ff */
[----:B-1----:R-:W-:Y:S01]  /*0f10*/  IMAD R59, R3, R59, UR5 ;  /* 0x00000005033b7e24 */ /* 0x002fe2000f8e023b */
[----:B---3--:R-:W-:-:S05]  /*0f20*/  IADD3 R58, PT, PT, -R58, RZ, RZ ;  /* 0x000000ff3a3a7210 */ /* 0x008fca0007ffe1ff */
[----:B--2---:R-:W-:Y:S01]  /*0f30*/  IMAD R58, R2, R58, UR4 ;  /* 0x00000004023a7e24 */ /* 0x004fe2000f8e023a */
[----:B------:R-:W-:Y:S06]  /*0f40*/  @!P0 BRA `(.L_x_15) ;  /* 0x0000000000b88947 */ /* 0x000fec0003800000 */
[----:B------:R-:W1:Y:S01]  /*0f50*/  LDC.64 R4, c[0x0][0xb18] ;  /* 0x0002c600ff047b82 */ /* 0x000e620000000a00 */
[----:B------:R-:W-:-:S07]  /*0f60*/  ISETP.NE.AND P0, PT, R10, 0x1, PT ;  /* 0x000000010a00780c */ /* 0x000fce0003f05270 */
[----:B------:R-:W2:Y:S08]  /*0f70*/  LDC R9, c[0x0][0xb0c] ;  /* 0x0002c300ff097b82 */ /* 0x000eb00000000800 */
[----:B------:R-:W3:Y:S08]  /*0f80*/  LDC R12, c[0x0][0x370] ;  /* 0x0000dc00ff0c7b82 */ /* 0x000ef00000000800 */
[----:B------:R-:W4:Y:S01]  /*0f90*/  LDC R11, c[0x0][0x374] ;  /* 0x0000dd00ff0b7b82 */ /* 0x000f220000000800 */
[----:B-1----:R-:W-:-:S07]  /*0fa0*/  ISETP.NE.AND P1, PT, R4, 0x1, PT ;  /* 0x000000010400780c */ /* 0x002fce0003f25270 */
[----:B------:R-:W3:Y:S01]  /*0fb0*/  LDC.64 R6, c[0x0][0xb10] ;  /* 0x0002c400ff067b82 */ /* 0x000ee20000000a00 */
[----:B--2---:R-:W-:-:S07]  /*0fc0*/  ISETP.NE.AND P2, PT, R9, 0x1, PT ;  /* 0x000000010900780c */ /* 0x004fce0003f45270 */
[----:B------:R-:W1:Y:S08]  /*0fd0*/  LDC R8, c[0x0][0xb20] ;  /* 0x0002c800ff087b82 */ /* 0x000e700000000800 */
[----:B------:R-:W2:Y:S01]  /*0fe0*/  LDC.64 R2, c[0x0][0xb28] ;  /* 0x0002ca00ff027b82 */ /* 0x000ea20000000a00 */
[----:B----4-:R-:W-:-:S04]  /*0ff0*/  IMAD.HI.U32 R13, R11, R5, RZ ;  /* 0x000000050b0d7227 */ /* 0x010fc800078e00ff */
[----:B------:R-:W-:-:S04]  /*1000*/  IMAD.HI.U32 R5, R20, R5, RZ ;  /* 0x0000000514057227 */ /* 0x000fc800078e00ff */
[----:B---3--:R-:W-:-:S05]  /*1010*/  IMAD.HI.U32 R14, R12, R6, RZ ;  /* 0x000000060c0e7227 */ /* 0x008fca00078e00ff */
[-C--:B------:R-:W-:Y:S01]  /*1020*/  @P2 SHF.R.U32.HI R12, RZ, R7.reuse, R14 ;  /* 0x00000007ff0c2219 */ /* 0x080fe2000001160e */
[----:B------:R-:W-:Y:S01]  /*1030*/  IMAD.HI.U32 R14, R21, R6, RZ ;  /* 0x00000006150e7227 */ /* 0x000fe200078e00ff */
[-C--:B-1----:R-:W-:Y:S02]  /*1040*/  @P1 SHF.R.U32.HI R11, RZ, R8.reuse, R13 ;  /* 0x00000008ff0b1219 */ /* 0x082fe4000001160d */
[----:B------:R-:W-:Y:S02]  /*1050*/  SHF.R.U32.HI R5, RZ, R8, R5 ;  /* 0x00000008ff057219 */ /* 0x000fe40000011605 */
[----:B------:R-:W-:Y:S02]  /*1060*/  SHF.R.U32.HI R14, RZ, R7, R14 ;  /* 0x00000007ff0e7219 */ /* 0x000fe4000001160e */
[----:B------:R-:W-:Y:S01]  /*1070*/  SEL R5, R20, R5, !P1 ;  /* 0x0000000514057207 */ /* 0x000fe20004800000 */
[----:B--2---:R-:W-:Y:S01]  /*1080*/  IMAD.HI.U32 R13, R11, R2, RZ ;  /* 0x000000020b0d7227 */ /* 0x004fe200078e00ff */
[----:B------:R-:W-:-:S03]  /*1090*/  SEL R14, R21, R14, !P2 ;  /* 0x0000000e150e7207 */ /* 0x000fc60005000000 */
[----:B------:R-:W-:Y:S01]  /*10a0*/  IMAD.HI.U32 R6, R12, R2, RZ ;  /* 0x000000020c067227 */ /* 0x000fe200078e00ff */
[----:B------:R-:W-:-:S04]  /*10b0*/  @P0 SHF.R.U32.HI R11, RZ, R3, R13 ;  /* 0x00000003ff0b0219 */ /* 0x000fc8000001160d */
[----:B------:R-:W-:Y:S01]  /*10c0*/  @P0 SHF.R.U32.HI R12, RZ, R3, R6 ;  /* 0x00000003ff0c0219 */ /* 0x000fe20000011606 */
[----:B------:R-:W-:-:S04]  /*10d0*/  IMAD R11, R11, R10, RZ ;  /* 0x0000000a0b0b7224 */ /* 0x000fc800078e02ff */
[----:B------:R-:W-:Y:S01]  /*10e0*/  IMAD R6, R12, R10, RZ ;  /* 0x0000000a0c067224 */ /* 0x000fe200078e02ff */
[----:B------:R-:W-:-:S04]  /*10f0*/  ISETP.GE.AND P1, PT, R5, R11, PT ;  /* 0x0000000b0500720c */ /* 0x000fc80003f26270 */
[----:B------:R-:W-:Y:S01]  /*1100*/  ISETP.GE.OR P1, PT, R14, R6, P1 ;  /* 0x000000060e00720c */ /* 0x000fe20000f26670 */
[----:B------:R-:W-:-:S05]  /*1110*/  IMAD.HI.U32 R6, R5, R2, RZ ;  /* 0x0000000205067227 */ /* 0x000fca00078e00ff */
[----:B------:R-:W-:-:S04]  /*1120*/  SHF.R.U32.HI R6, RZ, R3, R6 ;  /* 0x00000003ff067219 */ /* 0x000fc80000011606 */
[----:B------:R-:W-:-:S03]  /*1130*/  SEL R6, R5, R6, !P0 ;  /* 0x0000000605067207 */ /* 0x000fc60004000000 */
[----:B------:R-:W-:Y:S01]  /*1140*/  @!P1 IMAD.HI.U32 R7, R14, R2, RZ ;  /* 0x000000020e079227 */ /* 0x000fe200078e00ff */
[----:B------:R-:W-:-:S04]  /*1150*/  IADD3 R2, PT, PT, -R6, RZ, RZ ;  /* 0x000000ff06027210 */ /* 0x000fc80007ffe1ff */
[----:B------:R-:W-:Y:S01]  /*1160*/  @!P1 SHF.R.U32.HI R3, RZ, R3, R7 ;  /* 0x00000003ff039219 */ /* 0x000fe20000011607 */
[----:B------:R-:W-:Y:S01]  /*1170*/  IMAD R2, R10, R2, R5 ;  /* 0x000000020a027224 */ /* 0x000fe200078e0205 */
[----:B------:R-:W-:Y:S02]  /*1180*/  IADD3 R7, PT, PT, -R5, RZ, RZ ;  /* 0x000000ff05077210 */ /* 0x000fe40007ffe1ff */
[----:B------:R-:W-:-:S03]  /*1190*/  @!P1 SEL R3, R14, R3, !P0 ;  /* 0x000000030e039207 */ /* 0x000fc60004000000 */
[----:B------:R-:W-:Y:S02]  /*11a0*/  IMAD R7, R4, R7, R20 ;  /* 0x0000000704077224 */ /* 0x000fe400078e0214 */
[--C-:B------:R-:W-:Y:S02]  /*11b0*/  @!P1 IMAD.IADD R6, R6, 0x1, -R3.reuse ;  /* 0x0000000106069824 */ /* 0x100fe400078e0a03 */
[----:B------:R-:W-:Y:S01]  /*11c0*/  @!P1 IMAD R3, R2, R12, R3 ;  /* 0x0000000c02039224 */ /* 0x000fe200078e0203 */
[----:B------:R-:W-:Y:S01]  /*11d0*/  IADD3 R2, PT, PT, -R14, RZ, RZ ;  /* 0x000000ff0e027210 */ /* 0x000fe20007ffe1ff */
[----:B------:R-:W-:Y:S02]  /*11e0*/  @!P1 IMAD R5, R6, R10, R14 ;  /* 0x0000000a06059224 */ /* 0x000fe400078e020e */
[----:B------:R-:W-:Y:S02]  /*11f0*/  @!P1 IMAD.MOV.U32 R14, RZ, RZ, R3 ;  /* 0x000000ffff0e9224 */ /* 0x000fe400078e0003 */
[----:B------:R-:W-:-:S02]  /*1200*/  IMAD R2, R9, R2, R21 ;  /* 0x0000000209027224 */ /* 0x000fc400078e0215 */
[----:B------:R-:W-:Y:S02]  /*1210*/  IMAD R20, R5, R4, R7 ;  /* 0x0000000405147224 */ /* 0x000fe400078e0207 */
[----:B------:R-:W-:Y:S02]  /*1220*/  IMAD R21, R14, R9, R2 ;  /* 0x000000090e157224 */ /* 0x000fe400078e0202 */
.L_x_15:
[----:B------:R-:W1:Y:S01]  /*1230*/  LDCU UR4, c[0x0][0xb30] ;  /* 0x00016600ff0477ac */ /* 0x000e620008000800 */
[----:B------:R-:W2:Y:S08]  /*1240*/  S2UR UR37, SR_CgaCtaId ;  /* 0x00000000002579c3 */ /* 0x000eb00000008800 */
[----:B------:R-:W3:Y:S01]  /*1250*/  LDC R26, c[0x0][0xb24] ;  /* 0x0002c900ff1a7b82 */ /* 0x000ee20000000800 */
[----:B-1----:R-:W-:-:S09]  /*1260*/  UISETP.NE.AND UP1, UPT, UR4, 0x1, UPT ;  /* 0x000000010400788c */ /* 0x002fd2000bf25270 */
[----:B--2---:R-:W-:Y:S05]  /*1270*/  BRA.U UP1, `(.L_x_16) ;  /* 0x0000000101407547 */ /* 0x004fea000b800000 */
[----:B------:R-:W1:Y:S08]  /*1280*/  LDC.64 R4, c[0x0][0xb10] ;  /* 0x0002c400ff047b82 */ /* 0x000e700000000a00 */
[----:B------:R-:W2:Y:S08]  /*1290*/  LDC.64 R2, c[0x0][0xb18] ;  /* 0x0002c600ff027b82 */ /* 0x000eb00000000a00 */
[----:B------:R-:W4:Y:S08]  /*12a0*/  LDC R6, c[0x0][0xb20] ;  /* 0x0002c800ff067b82 */ /* 0x000f300000000800 */
[----:B------:R-:W3:Y:S01]  /*12b0*/  LDC R7, c[0x0][0xb0c] ;  /* 0x0002c300ff077b82 */ /* 0x000ee20000000800 */
[----:B-1----:R-:W-:-:S05]  /*12c0*/  IMAD.HI.U32 R4, R21, R4, RZ ;  /* 0x0000000415047227 */ /* 0x002fca00078e00ff */
[----:B------:R-:W-:Y:S01]  /*12d0*/  SHF.R.U32.HI R4, RZ, R5, R4 ;  /* 0x00000005ff047219 */ /* 0x000fe20000011604 */
[----:B--2---:R-:W-:Y:S01]  /*12e0*/  IMAD.HI.U32 R3, R20, R3, RZ ;  /* 0x0000000314037227 */ /* 0x004fe200078e00ff */
[----:B------:R-:W-:-:S04]  /*12f0*/  ISETP.NE.AND P0, PT, R2, 0x1, PT ;  /* 0x000000010200780c */ /* 0x000fc80003f05270 */
[----:B----4-:R-:W-:-:S04]  /*1300*/  SHF.R.U32.HI R3, RZ, R6, R3 ;  /* 0x00000006ff037219 */ /* 0x010fc80000011603 */
[----:B------:R-:W-:Y:S02]  /*1310*/  SEL R3, R20, R3, !P0 ;  /* 0x0000000314037207 */ /* 0x000fe40004000000 */
[----:B---3--:R-:W-:-:S04]  /*1320*/  ISETP.NE.AND P1, PT, R7, 0x1, PT ;  /* 0x000000010700780c */ /* 0x008fc80003f25270 */
[----:B------:R-:W-:-:S05]  /*1330*/  SEL R4, R21, R4, !P1 ;  /* 0x0000000415047207 */ /* 0x000fca0004800000 */
[----:B------:R-:W-:Y:S02]  /*1340*/  IMAD.IADD R5, R3, 0x1, -R4 ;  /* 0x0000000103057824 */ /* 0x000fe400078e0a04 */
[----:B------:R-:W-:Y:S02]  /*1350*/  IMAD.IADD R3, R4, 0x1, -R3 ;  /* 0x0000000104037824 */ /* 0x000fe400078e0a03 */
[----:B------:R-:W-:Y:S02]  /*1360*/  IMAD R21, R5, R7, R21 ;  /* 0x0000000705157224 */ /* 0x000fe400078e0215 */
[----:B------:R-:W-:-:S07]  /*1370*/  IMAD R20, R3, R2, R20 ;  /* 0x0000000203147224 */ /* 0x000fce00078e0214 */
.L_x_16:
[----:B------:R-:W-:Y:S01]  /*1380*/  BAR.SYNC.DEFER_BLOCKING 0x0 ;  /* 0x0000000000007b1d */ /* 0x000fe20000010000 */
[----:B------:R-:W-:Y:S01]  /*1390*/  UISETP.NE.AND UP1, UPT, UR8, 0x2, UPT ;  /* 0x000000020800788c */ /* 0x000fe2000bf25270 */
[----:B------:R-:W-:Y:S02]  /*13a0*/  ISETP.NE.OR P5, PT, R0, 0x2, !P5 ;  /* 0x000000020000780c */ /* 0x000fe40006fa5670 */
[----:B------:R-:W-:-:S06]  /*13b0*/  LOP3.LUT R2, R70, 0x1f, RZ, 0xc0, !PT ;  /* 0x0000001f46027812 */ /* 0x000fcc00078ec0ff */
[----:B------:R-:W-:Y:S05]  /*13c0*/  BRA.U UP1, `(.L_x_17) ;  /* 0x0000001101f47547 */ /* 0x000fea000b800000 */
[----:B------:R-:W1:Y:S01]  /*13d0*/  LDCU UR13, c[0x0][0x38c] ;  /* 0x00007180ff0d77ac */ /* 0x000e620008000800 */
[----:B------:R-:W2:Y:S01]  /*13e0*/  LDC R8, c[0x0][0x370] ;  /* 0x0000dc00ff087b82 */ /* 0x000ea20000000800 */
[----:B------:R-:W-:Y:S01]  /*13f0*/  PLOP3.LUT P1, PT, PT, PT, UP2, 0x80, 0x8 ;  /* 0x000000000008781c */ /* 0x000fe20003f2f028 */
[----:B------:R-:W-:Y:S01]  /*1400*/  IMAD.MOV.U32 R15, RZ, RZ, 0x1 ;  /* 0x00000001ff0f7424 */ /* 0x000fe200078e00ff */
[----:B------:R-:W-:Y:S01]  /*1410*/  ISETP.EQ.OR P4, PT, R2, RZ, P5 ;  /* 0x000000ff0200720c */ /* 0x000fe20002f82670 */
[----:B------:R-:W-:Y:S01]  /*1420*/  IMAD.MOV.U32 R14, RZ, RZ, RZ ;  /* 0x000000ffff0e7224 */ /* 0x000fe200078e00ff */
[----:B------:R-:W-:Y:S02]  /*1430*/  PLOP3.LUT P1, PT, P1, PT, PT, 0x8, 0x80 ;  /* 0x000000000080781c */ /* 0x000fe40000f2e170 */
[----:B------:R-:W-:Y:S01]  /*1440*/  CS2R R12, SRZ ;  /* 0x00000000000c7805 */ /* 0x000fe2000001ff00 */
[----:B------:R-:W-:Y:S01]  /*1450*/  IMAD.MOV.U32 R11, RZ, RZ, 0x1 ;  /* 0x00000001ff0b7424 */ /* 0x000fe200078e00ff */
[----:B------:R-:W4:Y:S01]  /*1460*/  LDC R0, c[0x0][0x374] ;  /* 0x0000dd00ff007b82 */ /* 0x000f220000000800 */
[----:B------:R-:W2:Y:S01]  /*1470*/  LDCU.64 UR22, c[0x0][0x348] ;  /* 0x00006900ff1677ac */ /* 0x000ea20008000a00 */
[----:B------:R-:W-:Y:S01]  /*1480*/  UMOV UR6, URZ ;  /* 0x000000ff00067c82 */ /* 0x000fe20008000000 */
[----:B-1----:R-:W-:-:S04]  /*1490*/  UIADD3 UR5, UPT, UPT, UR13, 0x7f, URZ ;  /* 0x0000007f0d057890 */ /* 0x002fc8000fffe0ff */
[----:B------:R-:W-:-:S04]  /*14a0*/  USHF.R.S32.HI UR4, URZ, 0x1f, UR5 ;  /* 0x0000001fff047899 */ /* 0x000fc80008011405 */
[----:B------:R-:W-:-:S04]  /*14b0*/  ULEA.HI UR4, UR4, UR5, URZ, 0x7 ;  /* 0x0000000504047291 */ /* 0x000fc8000f8f38ff */
[----:B------:R-:W-:Y:S02]  /*14c0*/  USHF.R.S32.HI UR15, URZ, 0x7, UR4 ;  /* 0x00000007ff0f7899 */ /* 0x000fe40008011404 */
[----:B------:R-:W-:Y:S02]  /*14d0*/  UIADD3 UR4, UPT, UPT, UR13, -0x1, URZ ;  /* 0xffffffff0d047890 */ /* 0x000fe4000fffe0ff */
[----:B------:R-:W-:Y:S02]  /*14e0*/  UISETP.LT.U32.AND UP0, UPT, UR15, 0x6, UPT ;  /* 0x000000060f00788c */ /* 0x000fe4000bf01070 */
[----:B------:R-:W-:Y:S02]  /*14f0*/  UISETP.GE.U32.AND UP1, UPT, UR4, -0xff, UPT ;  /* 0xffffff010400788c */ /* 0x000fe4000bf26070 */
[----:B------:R-:W-:Y:S02]  /*1500*/  USEL UR14, UR15, 0x6, UP0 ;  /* 0x000000060f0e7887 */ /* 0x000fe40008000000 */
[----:B------:R-:W-:-:S02]  /*1510*/  UIADD3 UR13, UPT, UPT, UR13, 0xfe, URZ ;  /* 0x000000fe0d0d7890 */ /* 0x000fc4000fffe0ff */
[----:B------:R-:W-:Y:S02]  /*1520*/  UIADD3 UR5, UPT, UPT, UR14, -0x1, URZ ;  /* 0xffffffff0e057890 */ /* 0x000fe4000fffe0ff */
[----:B------:R-:W-:-:S03]  /*1530*/  UIADD3 UR7, UPT, UPT, UR15, -UR14, URZ ;  /* 0x8000000e0f077290 */ /* 0x000fc6000fffe0ff */
[----:B------:R-:W-:-:S04]  /*1540*/  @UP1 UIADD3 UR5, UPT, UPT, UR14, URZ, URZ ;  /* 0x000000ff0e051290 */ /* 0x000fc8000fffe0ff */
[----:B--2---:R-:W-:-:S12]  /*1550*/  UIADD3 UR5, UPT, UPT, UR5, 0x1, URZ ;  /* 0x0000000105057890 */ /* 0x004fd8000fffe0ff */
.L_x_35:
[----:B------:R-:W-:Y:S01]  /*1560*/  UISETP.NE.AND UP0, UPT, UR37, URZ, UPT ;  /* 0x000000ff2500728c */ /* 0x000fe2000bf05270 */
[----:B------:R-:W1:Y:S08]  /*1570*/  S2UR UR37, SR_CgaCtaId ;  /* 0x00000000002579c3 */ /* 0x000e700000008800 */
[----:B------:R-:W-:Y:S05]  /*1580*/  BRA.U UP0, `(.L_x_18) ;  /* 0x0000000100347547 */ /* 0x000fea000b800000 */
[----:B------:R-:W2:Y:S01]  /*1590*/  S2R R2, SR_CgaCtaId ;  /* 0x0000000000027919 */ /* 0x000ea20000008800 */
[----:B------:R-:W-:-:S04]  /*15a0*/  MOV R3, 0x400 ;  /* 0x0000040000037802 */ /* 0x000fc80000000f00 */
[----:B--2---:R-:W-:Y:S02]  /*15b0*/  LEA R2, R2, R3, 0x18 ;  /* 0x0000000302027211 */ /* 0x004fe400078ec0ff */
[----:B------:R-:W-:-:S03]  /*15c0*/  SHF.L.U32 R3, R11, 0x1f, RZ ;  /* 0x0000001f0b037819 */ /* 0x000fc600000006ff */
[----:B------:R-:W-:-:S04]  /*15d0*/  IMAD R2, R12, 0x8, R2 ;  /* 0x000000080c027824 */ /* 0x000fc800078e0202 */
[----:B------:R-:W2:Y:S02]  /*15e0*/  SYNCS.PHASECHK.TRANS64.TRYWAIT P0, [R2+URZ+0x110], R3 ;  /* 0x00011003020075a7 */ /* 0x000ea400080011ff */
[----:B--2---:R-:W-:Y:S05]  /*15f0*/  @!P0 BRA `(.L_x_19) ;  /* 0x0000005800f88947 */ /* 0x004fea0003800000 */
.L_x_117:
[----:B------:R-:W-:Y:S01]  /*1600*/  VIADD R12, R12, 0x1 ;  /* 0x000000010c0c7836 */ /* 0x000fe20000000000 */
[----:B------:R2:W-:Y:S04]  /*1610*/  SYNCS.ARRIVE.TRANS64.A1T0 RZ, [R2+URZ+0x100], RZ ;  /* 0x000100ff02ff79a7 */ /* 0x0005e800081000ff */
[----:B------:R-:W-:-:S04]  /*1620*/  ISETP.NE.AND P0, PT, R12, 0x2, PT ;  /* 0x000000020c00780c */ /* 0x000fc80003f05270 */
[----:B------:R-:W-:Y:S02]  /*1630*/  SEL R12, R12, RZ, P0 ;  /* 0x000000ff0c0c7207 */ /* 0x000fe40000000000 */
[----:B--2---:R-:W-:-:S04]  /*1640*/  SEL R2, RZ, 0x1, P0 ;  /* 0x00000001ff027807 */ /* 0x004fc80000000000 */
[----:B------:R-:W-:-:S07]  /*1650*/  LOP3.LUT R11, R11, R2, RZ, 0x3c, !PT ;  /* 0x000000020b0b7212 */ /* 0x000fce00078e3cff */
.L_x_18:
[----:B------:R-:W-:Y:S01]  /*1660*/  UMOV UR4, 0x400 ;  /* 0x0000040000047882 */ /* 0x000fe20000000000 */
[----:B------:R-:W-:Y:S01]  /*1670*/  SHF.L.U32 R2, R15, 0x1f, RZ ;  /* 0x0000001f0f027819 */ /* 0x000fe200000006ff */
[----:B-1----:R-:W-:Y:S01]  /*1680*/  ULEA UR4, UR37, UR4, 0x18 ;  /* 0x0000000425047291 */ /* 0x002fe2000f8ec0ff */
[----:B------:R-:W-:Y:S01]  /*1690*/  R2UR UR35, R21 ;  /* 0x00000000152372ca */ /* 0x000fe200000e0000 */
[----:B------:R-:W-:Y:S01]  /*16a0*/  UISETP.GE.U32.AND UP0, UPT, UR13, 0xff, UPT ;  /* 0x000000ff0d00788c */ /* 0x000fe2000bf06070 */
[----:B------:R-:W-:Y:S01]  /*16b0*/  R2UR UR19, R20 ;  /* 0x00000000141372ca */ /* 0x000fe200000e0000 */
[----:B------:R-:W-:Y:S01]  /*16c0*/  ULEA UR8, UR6, UR4, 0x3 ;  /* 0x0000000406087291 */ /* 0x000fe2000f8e18ff */
[----:B------:R-:W-:-:S08]  /*16d0*/  UMOV UR29, URZ ;  /* 0x000000ff001d7c82 */ /* 0x000fd00008000000 */
[----:B------:R1:W2:Y:S01]  /*16e0*/  SYNCS.PHASECHK.TRANS64.TRYWAIT P0, [UR8+0x30], R2 ;  /* 0x00003002ff0075a7 */ /* 0x0002a20008001108 */
[----:B------:R-:W-:Y:S02]  /*16f0*/  USHF.L.U32 UR35, UR35, 0x6, URZ ;  /* 0x0000000623237899 */ /* 0x000fe400080006ff */
[----:B------:R-:W-:Y:S01]  /*1700*/  USHF.L.U32 UR19, UR19, 0x6, URZ ;  /* 0x0000000613137899 */ /* 0x000fe200080006ff */
[----:B------:R-:W-:Y:S11]  /*1710*/  BRA.U !UP0, `(.L_x_20) ;  /* 0x0000000108d47547 */ /* 0x000ff6000b800000 */
[----:B------:R-:W-:Y:S01]  /*1720*/  UMOV UR21, URZ ;  /* 0x000000ff00157c82 */ /* 0x000fe20008000000 */
[----:B------:R-:W-:-:S05]  /*1730*/  UMOV UR42, UR6 ;  /* 0x00000006002a7c82 */ /* 0x000fca0008000000 */
.L_x_25:
[----:B-1----:R-:W-:Y:S01]  /*1740*/  ULEA UR33, UR42, UR4, 0x3 ;  /* 0x000000042a217291 */ /* 0x002fe2000f8e18ff */
[----:B--2---:R-:W-:Y:S01]  /*1750*/  @!P5 MOV R3, 0x8000 ;  /* 0x000080000003d802 */ /* 0x004fe20000000f00 */
[----:B--2---:R-:W-:Y:S10]  /*1760*/  @P0 BRA `(.L_x_21) ;  /* 0x00000000000c0947 */ /* 0x004ff40003800000 */
[----:B------:R-:W-:-:S04]  /*1770*/  SHF.L.U32 R4, R15, 0x1f, RZ ;  /* 0x0000001f0f047819 */ /* 0x000fc800000006ff */
[----:B------:R-:W2:Y:S02]  /*1780*/  SYNCS.PHASECHK.TRANS64.TRYWAIT P0, [UR33+0x30], R4 ;  /* 0x00003004ff0075a7 */ /* 0x000ea40008001121 */
[----:B--2---:R-:W-:Y:S05]  /*1790*/  @!P0 BRA `(.L_x_22) ;  /* 0x0000005800a48947 */ /* 0x004fea0003800000 */
.L_x_21:
[----:B------:R2:W-:Y:S01]  /*17a0*/  @!P5 SYNCS.ARRIVE.TRANS64 RZ, [UR33], R3 ;  /* 0x00000003ffffd9a7 */ /* 0x0005e20008000021 */
[----:B------:R-:W-:Y:S04]  /*17b0*/  BSSY.RECONVERGENT B0, `(.L_x_23) ;  /* 0x0000003000007945 */ /* 0x000fe80003800200 */
[----:B------:R-:W-:Y:S05]  /*17c0*/  @P4 BRA `(.L_x_24) ;  /* 0x0000000000044947 */ /* 0x000fea0003800000 */
[----:B------:R-:W-:Y:S05]  /*17d0*/  BPT.TRAP 0x1 ;  /* 0x000000040000795c */ /* 0x000fea0000300000 */
.L_x_24:
[----:B------:R-:W-:Y:S05]  /*17e0*/  BSYNC.RECONVERGENT B0 ;  /* 0x0000000000007941 */ /* 0x000fea0003800200 */
.L_x_23:
[----:B------:R-:W-:Y:S02]  /*17f0*/  UIADD3 UR6, UPT, UPT, UR42, 0x1, URZ ;  /* 0x000000012a067890 */ /* 0x000fe4000fffe0ff */
[----:B------:R-:W-:Y:S02]  /*1800*/  UIADD3 UR40, UP1, UPT, UR22, 0x80, URZ ;  /* 0x0000008016287890 */ /* 0x000fe4000ff3e0ff */
[----:B------:R-:W-:Y:S02]  /*1810*/  UISETP.NE.AND UP0, UPT, UR6, 0x6, UPT ;  /* 0x000000060600788c */ /* 0x000fe4000bf05270 */
[----:B------:R-:W-:Y:S02]  /*1820*/  USHF.L.U32 UR34, UR21, 0x7, URZ ;  /* 0x0000000715227899 */ /* 0x000fe400080006ff */
[----:B------:R-:W-:Y:S02]  /*1830*/  USEL UR9, URZ, 0x1, UP0 ;  /* 0x00000001ff097887 */ /* 0x000fe40008000000 */
[----:B------:R-:W-:-:S02]  /*1840*/  USEL UR6, UR6, URZ, UP0 ;  /* 0x000000ff06067287 */ /* 0x000fc40008000000 */
[----:B------:R-:W-:Y:S02]  /*1850*/  UIADD3 UR38, UP0, UPT, UR22, 0x180, URZ ;  /* 0x0000018016267890 */ /* 0x000fe4000ff1e0ff */
[----:B------:R-:W-:Y:S01]  /*1860*/  ULEA UR8, UR6, UR4, 0x3 ;  /* 0x0000000406087291 */ /* 0x000fe2000f8e18ff */
[----:B------:R-:W-:Y:S01]  /*1870*/  LOP3.LUT R15, R15, UR9, RZ, 0x3c, !PT ;  /* 0x000000090f0f7c12 */ /* 0x000fe2000f8e3cff */
[----:B------:R-:W-:Y:S02]  /*1880*/  UIADD3.X UR41, UPT, UPT, URZ, UR23, URZ, UP1, !UPT ;  /* 0x00000017ff297290 */ /* 0x000fe40008ffe4ff */
[----:B------:R-:W-:Y:S01]  /*1890*/  UIADD3 UR26, UPT, UPT, UR34, 0x40, URZ ;  /* 0x00000040221a7890 */ /* 0x000fe2000fffe0ff */
[----:B-1----:R-:W-:Y:S01]  /*18a0*/  SHF.L.U32 R2, R15, 0x1f, RZ ;  /* 0x0000001f0f027819 */ /* 0x002fe200000006ff */
[----:B------:R-:W-:Y:S01]  /*18b0*/  UIADD3.X UR39, UPT, UPT, URZ, UR23, URZ, UP0, !UPT ;  /* 0x00000017ff277290 */ /* 0x000fe200087fe4ff */
[----:B------:R-:W-:Y:S02]  /*18c0*/  UMOV UR30, 0x0 ;  /* 0x00000000001e7882 */ /* 0x000fe40000000000 */
[----:B------:R1:W1:Y:S01]  /*18d0*/  SYNCS.PHASECHK.TRANS64.TRYWAIT P0, [UR8+0x30], R2 ;  /* 0x00003002ff0075a7 */ /* 0x0002620008001108 */
[----:B------:R-:W-:Y:S01]  /*18e0*/  ULEA UR8, UR42, UR4, 0xe ;  /* 0x000000042a087291 */ /* 0x000fe2000f8e70ff */
[----:B------:R-:W-:Y:S01]  /*18f0*/  UMOV UR31, 0x10000000 ;  /* 0x10000000001f7882 */ /* 0x000fe20000000000 */
[----:B------:R-:W-:-:S02]  /*1900*/  UMOV UR25, UR33 ;  /* 0x0000002100197c82 */ /* 0x000fc40008000000 */
[----:B------:R-:W-:Y:S02]  /*1910*/  UIADD3 UR32, UPT, UPT, UR8, 0x3400, URZ ;  /* 0x0000340008207890 */ /* 0x000fe4000fffe0ff */
[----:B------:R-:W-:Y:S02]  /*1920*/  UIADD3 UR24, UPT, UPT, UR8, 0x5400, URZ ;  /* 0x0000540008187890 */ /* 0x000fe4000fffe0ff */
[----:B------:R-:W-:Y:S02]  /*1930*/  UIADD3 UR16, UPT, UPT, UR8, 0x1b400, URZ ;  /* 0x0001b40008107890 */ /* 0x000fe4000fffe0ff */
[----:B------:R-:W-:Y:S01]  /*1940*/  UIADD3 UR8, UPT, UPT, UR8, 0x1d400, URZ ;  /* 0x0001d40008087890 */ /* 0x000fe2000fffe0ff */
[----:B------:R-:W-:Y:S01]  /*1950*/  UMOV UR27, UR35 ;  /* 0x00000023001b7c82 */ /* 0x000fe20008000000 */
[----:B------:R-:W-:Y:S01]  /*1960*/  UMOV UR28, UR36 ;  /* 0x00000024001c7c82 */ /* 0x000fe20008000000 */
[----:B------:R-:W-:Y:S01]  /*1970*/  UMOV UR17, UR33 ;  /* 0x0000002100117c82 */ /* 0x000fe20008000000 */
[----:B------:R-:W-:Y:S01]  /*1980*/  UMOV UR20, UR36 ;  /* 0x0000002400147c82 */ /* 0x000fe20008000000 */
[----:B------:R-:W-:Y:S01]  /*1990*/  UMOV UR18, UR34 ;  /* 0x0000002200127c82 */ /* 0x000fe20008000000 */
[----:B------:R1:W-:Y:S01]  /*19a0*/  UTMALDG.3D [UR32], [UR40], desc[UR30] ;  /* 0x00001e20280075b4 */ /* 0x0003e20008011000 */
[----:B------:R-:W-:Y:S01]  /*19b0*/  UMOV UR11, UR19 ;  /* 0x00000013000b7c82 */ /* 0x000fe20008000000 */
[----:B------:R-:W-:Y:S01]  /*19c0*/  UMOV UR12, UR36 ;  /* 0x00000024000c7c82 */ /* 0x000fe20008000000 */
[----:B------:R-:W-:Y:S01]  /*19d0*/  UMOV UR9, UR33 ;  /* 0x0000002100097c82 */ /* 0x000fe20008000000 */
[----:B------:R-:W-:Y:S01]  /*19e0*/  UMOV UR10, UR26 ;  /* 0x0000001a000a7c82 */ /* 0x000fe20008000000 */
[----:B------:R-:W-:Y:S01]  /*19f0*/  UIADD3 UR21, UPT, UPT, UR21, 0x1, URZ ;  /* 0x0000000115157890 */ /* 0x000fe2000fffe0ff */
[----:B------:R-:W-:Y:S01]  /*1a00*/  UMOV UR29, UR5 ;  /* 0x00000005001d7c82 */ /* 0x000fe20008000000 */
[----:B------:R1:W-:Y:S02]  /*1a10*/  UTMALDG.3D [UR24], [UR40], desc[UR30] ;  /* 0x00001e18280075b4 */ /* 0x0003e40008011000 */
[----:B------:R-:W-:Y:S01]  /*1a20*/  UISETP.NE.AND UP0, UPT, UR21, UR5, UPT ;  /* 0x000000051500728c */ /* 0x000fe2000bf05270 */
[----:B------:R-:W-:Y:S01]  /*1a30*/  UMOV UR42, UR6 ;  /* 0x00000006002a7c82 */ /* 0x000fe20008000000 */
[----:B------:R1:W-:Y:S01]  /*1a40*/  UTMALDG.3D [UR16], [UR38], desc[UR30] ;  /* 0x00001e10260075b4 */ /* 0x0003e20008011000 */
[----:B------:R1:W-:Y:S06]  /*1a50*/  UTMALDG.3D [UR8], [UR38], desc[UR30] ;  /* 0x00001e08260075b4 */ /* 0x0003ec0008011000 */
[----:B------:R-:W-:Y:S05]  /*1a60*/  BRA.U UP0, `(.L_x_25) ;  /* 0xfffffffd00347547 */ /* 0x000fea000b83ffff */
.L_x_20:
[----:B-1----:R-:W-:Y:S01]  /*1a70*/  ULEA UR8, UR6, UR4, 0x3 ;  /* 0x0000000406087291 */ /* 0x002fe2000f8e18ff */
[----:B------:R-:W-:Y:S01]  /*1a80*/  SHF.L.U32 R2, R15, 0x1f, RZ ;  /* 0x0000001f0f027819 */ /* 0x000fe200000006ff */
[----:B------:R-:W-:Y:S01]  /*1a90*/  @!P1 SYNCS.ARRIVE.TRANS64.A1T0 RZ, [UR4+0x98], RZ ;  /* 0x000098ffffff99a7 */ /* 0x000fe20008100004 */
[----:B------:R-:W-:-:S06]  /*1aa0*/  UISETP.GT.AND UP0, UPT, UR15, UR14, UPT ;  /* 0x0000000e0f00728c */ /* 0x000fcc000bf04270 */
[----:B--2---:R1:W2:Y:S03]  /*1ab0*/  SYNCS.PHASECHK.TRANS64.TRYWAIT P0, [UR8+0x30], R2 ;  /* 0x00003002ff0075a7 */ /* 0x0042a60008001108 */
[----:B------:R-:W-:Y:S05]  /*1ac0*/  BRA.U !UP0, `(.L_x_26) ;  /* 0x0000000108d07547 */ /* 0x000fea000b800000 */
[----:B------:R-:W-:Y:S01]  /*1ad0*/  UIADD3 UR21, UPT, UPT, UR7, UR29, URZ ;  /* 0x0000001d07157290 */ /* 0x000fe2000fffe0ff */
[----:B------:R-:W-:-:S11]  /*1ae0*/  UMOV UR42, UR6 ;  /* 0x00000006002a7c82 */ /* 0x000fd60008000000 */
.L_x_31:
[----:B-1----:R-:W-:Y:S01]  /*1af0*/  ULEA UR33, UR42, UR4, 0x3 ;  /* 0x000000042a217291 */ /* 0x002fe2000f8e18ff */
[----:B--2---:R-:W-:Y:S01]  /*1b00*/  @!P5 MOV R3, 0x8000 ;  /* 0x000080000003d802 */ /* 0x004fe20000000f00 */
[----:B--2---:R-:W-:Y:S10]  /*1b10*/  @P0 BRA `(.L_x_27) ;  /* 0x00000000000c0947 */ /* 0x004ff40003800000 */
[----:B------:R-:W-:-:S04]  /*1b20*/  SHF.L.U32 R4, R15, 0x1f, RZ ;  /* 0x0000001f0f047819 */ /* 0x000fc800000006ff */
[----:B------:R-:W2:Y:S02]  /*1b30*/  SYNCS.PHASECHK.TRANS64.TRYWAIT P0, [UR33+0x30], R4 ;  /* 0x00003004ff0075a7 */ /* 0x000ea40008001121 */
[----:B--2---:R-:W-:Y:S05]  /*1b40*/  @!P0 BRA `(.L_x_28) ;  /* 0x0000005400d08947 */ /* 0x004fea0003800000 */
.L_x_27:
[----:B------:R2:W-:Y:S01]  /*1b50*/  @!P5 SYNCS.ARRIVE.TRANS64 RZ, [UR33], R3 ;  /* 0x00000003ffffd9a7 */ /* 0x0005e20008000021 */
[----:B------:R-:W-:Y:S04]  /*1b60*/  BSSY.RECONVERGENT B0, `(.L_x_29) ;  /* 0x0000003000007945 */ /* 0x000fe80003800200 */
[----:B------:R-:W-:Y:S05]  /*1b70*/  @P4 BRA `(.L_x_30) ;  /* 0x0000000000044947 */ /* 0x000fea0003800000 */
[----:B------:R-:W-:Y:S05]  /*1b80*/  BPT.TRAP 0x1 ;  /* 0x000000040000795c */ /* 0x000fea0000300000 */
.L_x_30:
[----:B------:R-:W-:Y:S05]  /*1b90*/  BSYNC.RECONVERGENT B0 ;  /* 0x0000000000007941 */ /* 0x000fea0003800200 */
.L_x_29:
        /* <DEDUP_REMOVED lines=31> */
[----:B------:R-:W-:Y:S01]  /*1d90*/  UMOV UR10, UR26 ;  /* 0x0000001a000a7c82 */ /* 0x000fe20008000000 */
[----:B------:R-:W-:Y:S01]  /*1da0*/  UIADD3 UR29, UPT, UPT, UR29, 0x1, URZ ;  /* 0x000000011d1d7890 */ /* 0x000fe2000fffe0ff */
[----:B------:R1:W-:Y:S01]  /*1db0*/  UTMALDG.3D [UR24], [UR40], desc[UR30] ;  /* 0x00001e18280075b4 */ /* 0x0003e20008011000 */
[----:B------:R-:W-:-:S02]  /*1dc0*/  UMOV UR42, UR6 ;  /* 0x00000006002a7c82 */ /* 0x000fc40008000000 */
[----:B------:R-:W-:Y:S01]  /*1dd0*/  UISETP.NE.AND UP0, UPT, UR29, UR21, UPT ;  /* 0x000000151d00728c */ /* 0x000fe2000bf05270 */
[----:B------:R1:W-:Y:S01]  /*1de0*/  UTMALDG.3D [UR16], [UR38], desc[UR30] ;  /* 0x00001e10260075b4 */ /* 0x0003e20008011000 */
[----:B------:R1:W-:Y:S07]  /*1df0*/  UTMALDG.3D [UR8], [UR38], desc[UR30] ;  /* 0x00001e08260075b4 */ /* 0x0003ee0008011000 */
[----:B------:R-:W-:Y:S05]  /*1e00*/  BRA.U UP0, `(.L_x_31) ;  /* 0xfffffffd00387547 */ /* 0x000fea000b83ffff */
.L_x_26:
[C---:B-1----:R-:W-:Y:S01]  /*1e10*/  LEA R2, R14.reuse, UR4, 0x3 ;  /* 0x000000040e027c11 */ /* 0x042fe2000f8e18ff */
[----:B------:R-:W-:Y:S01]  /*1e20*/  NOP ;  /* 0x0000000000007918 */ /* 0x000fe20000000000 */
[----:B--2---:R-:W-:Y:S02]  /*1e30*/  SHF.L.U32 R3, R13, 0x1f, RZ ;  /* 0x0000001f0d037819 */ /* 0x004fe400000006ff */
[----:B------:R-:W-:Y:S02]  /*1e40*/  LEA R4, R14, UR4, 0x4 ;  /* 0x000000040e047c11 */ /* 0x000fe4000f8e20ff */
[----:B------:R-:W1:Y:S02]  /*1e50*/  SYNCS.PHASECHK.TRANS64.TRYWAIT P0, [R2+URZ+0xa0], R3 ;  /* 0x0000a003020075a7 */ /* 0x000e6400080011ff */
[----:B-1----:R-:W-:Y:S05]  /*1e60*/  @!P0 BRA `(.L_x_32) ;  /* 0x0000005400208947 */ /* 0x002fea0003800000 */
.L_x_120:
[----:B------:R-:W2:Y:S01]  /*1e70*/  LDS.128 R4, [R4+0x130] ;  /* 0x0001300004047984 */ /* 0x000ea20000000c00 */
[----:B---3--:R-:W-:Y:S01]  /*1e80*/  ISETP.GE.AND P0, PT, R26, 0x1, PT ;  /* 0x000000011a00780c */ /* 0x008fe20003f06270 */
[----:B-1----:R-:W-:Y:S01]  /*1e90*/  VIADD R2, R2, 0xb0 ;  /* 0x000000b002027836 */ /* 0x002fe20000000000 */
[----:B------:R-:W-:Y:S01]  /*1ea0*/  @!PT LDS RZ, [RZ] ;  /* 0x00000000fffff984 */ /* 0x000fe20000000800 */
[----:B------:R-:W-:Y:S01]  /*1eb0*/  @!PT LDS RZ, [RZ] ;  /* 0x00000000fffff984 */ /* 0x000fe20000000800 */
[----:B------:R-:W-:Y:S01]  /*1ec0*/  @!PT LDS RZ, [RZ] ;  /* 0x00000000fffff984 */ /* 0x000fe20000000800 */
[----:B------:R-:W-:Y:S01]  /*1ed0*/  @!PT LDS RZ, [RZ] ;  /* 0x00000000fffff984 */ /* 0x000fe20000000800 */
[----:B------:R1:W-:Y:S06]  /*1ee0*/  MEMBAR.ALL.CTA ;  /* 0x0000000000007992 */ /* 0x0003ec0000008000 */
[----:B-1----:R-:W1:Y:S01]  /*1ef0*/  FENCE.VIEW.ASYNC.S ;  /* 0x00000000000073c6 */ /* 0x002e620000000000 */
[----:B------:R-:W-:-:S04]  /*1f00*/  PRMT R2, RZ, 0x654, R2 ;  /* 0x00000654ff027816 */ /* 0x000fc80000000002 */
[----:B-1----:R1:W-:Y:S01]  /*1f10*/  SYNCS.ARRIVE.TRANS64.RED.A1T0 RZ, [R2+URZ], RZ ;  /* 0x000000ff02ff79a7 */ /* 0x0023e200081004ff */
[----:B--2---:R-:W-:-:S13]  /*1f20*/  LOP3.LUT P2, RZ, R6, 0x1, RZ, 0xc0, !PT ;  /* 0x0000000106ff7812 */ /* 0x004fda000784c0ff */
[----:B------:R-:W-:Y:S01]  /*1f30*/  @P2 SHF.R.U32.HI R3, RZ, 0x10, R5 ;  /* 0x00000010ff032819 */ /* 0x000fe20000011605 */
[----:B------:R-:W-:Y:S01]  /*1f40*/  VOTEU.ANY UP0, P2 ;  /* 0x0000000000ff7886 */ /* 0x000fe20001000100 */
[----:B------:R-:W-:Y:S02]  /*1f50*/  @P2 MOV R10, R4 ;  /* 0x00000004000a2202 */ /* 0x000fe40000000f00 */
[----:B------:R-:W-:Y:S02]  /*1f60*/  @P2 R2UR.BROADCAST UR8, R3 ;  /* 0x00000000030822ca */ /* 0x000fe400008e0000 */
[----:B------:R-:W-:-:S11]  /*1f70*/  @P2 LOP3.LUT R9, R5, 0xffff, RZ, 0xc0, !PT ;  /* 0x0000ffff05092812 */ /* 0x000fd600078ec0ff */
[----:B------:R-:W-:Y:S01]  /*1f80*/  @UP0 UMOV UR36, UR8 ;  /* 0x0000000800240c82 */ /* 0x000fe20008000000 */
[----:B-1----:R-:W-:Y:S05]  /*1f90*/  @!P0 BRA `(.L_x_33) ;  /* 0x0000000000b88947 */ /* 0x002fea0003800000 */
[----:B------:R-:W4:Y:S01]  /*1fa0*/  LDC.64 R4, c[0x0][0xb18] ;  /* 0x0002c600ff047b82 */ /* 0x000f220000000a00 */
[----:B------:R-:W-:-:S07]  /*1fb0*/  ISETP.NE.AND P3, PT, R26, 0x1, PT ;  /* 0x000000011a00780c */ /* 0x000fce0003f65270 */
[----:B------:R-:W1:Y:S08]  /*1fc0*/  LDC.64 R6, c[0x0][0xb10] ;  /* 0x0002c400ff067b82 */ /* 0x000e700000000a00 */
[----:B------:R-:W2:Y:S08]  /*1fd0*/  LDC R16, c[0x0][0xb20] ;  /* 0x0002c800ff107b82 */ /* 0x000eb00000000800 */
[----:B------:R-:W3:Y:S01]  /*1fe0*/  LDC R17, c[0x0][0xb0c] ;  /* 0x0002c300ff117b82 */ /* 0x000ee20000000800 */
[----:B----4-:R-:W-:Y:S01]  /*1ff0*/  IMAD.HI.U32 R19, R0, R5, RZ ;  /* 0x0000000500137227 */ /* 0x010fe200078e00ff */
[----:B------:R-:W-:-:S03]  /*2000*/  ISETP.NE.AND P0, PT, R4, 0x1, PT ;  /* 0x000000010400780c */ /* 0x000fc60003f05270 */
[----:B------:R-:W-:-:S03]  /*2010*/  IMAD.HI.U32 R5, R9, R5, RZ ;  /* 0x0000000509057227 */ /* 0x000fc600078e00ff */
[----:B------:R-:W4:Y:S01]  /*2020*/  LDC.64 R2, c[0x0][0xb28] ;  /* 0x0002ca00ff027b82 */ /* 0x000f220000000a00 */
[----:B-1----:R-:W-:-:S04]  /*2030*/  IMAD.HI.U32 R20, R8, R6, RZ ;  /* 0x0000000608147227 */ /* 0x002fc800078e00ff */
[----:B------:R-:W-:Y:S01]  /*2040*/  IMAD.HI.U32 R21, R10, R6, RZ ;  /* 0x000000060a157227 */ /* 0x000fe200078e00ff */
[----:B------:R-:W-:Y:S02]  /*2050*/  SHF.R.U32.HI R20, RZ, R7, R20 ;  /* 0x00000007ff147219 */ /* 0x000fe40000011614 */
[-C--:B--2---:R-:W-:Y:S02]  /*2060*/  SHF.R.U32.HI R19, RZ, R16.reuse, R19 ;  /* 0x00000010ff137219 */ /* 0x084fe40000011613 */
[----:B------:R-:W-:Y:S02]  /*2070*/  SHF.R.U32.HI R5, RZ, R16, R5 ;  /* 0x00000010ff057219 */ /* 0x000fe40000011605 */
[----:B------:R-:W-:Y:S02]  /*2080*/  SEL R19, R0, R19, !P0 ;  /* 0x0000001300137207 */ /* 0x000fe40004000000 */
[----:B------:R-:W-:Y:S02]  /*2090*/  SHF.R.U32.HI R21, RZ, R7, R21 ;  /* 0x00000007ff157219 */ /* 0x000fe40000011615 */
[----:B---3--:R-:W-:-:S02]  /*20a0*/  ISETP.NE.AND P1, PT, R17, 0x1, PT ;  /* 0x000000011100780c */ /* 0x008fc40003f25270 */
[----:B------:R-:W-:Y:S02]  /*20b0*/  SEL R5, R9, R5, !P0 ;  /* 0x0000000509057207 */ /* 0x000fe40004000000 */
[----:B------:R-:W-:Y:S02]  /*20c0*/  SEL R20, R8, R20, !P1 ;  /* 0x0000001408147207 */ /* 0x000fe40004800000 */
[----:B------:R-:W-:Y:S01]  /*20d0*/  SEL R21, R10, R21, !P1 ;  /* 0x000000150a157207 */ /* 0x000fe20004800000 */
[----:B----4-:R-:W-:-:S04]  /*20e0*/  IMAD.HI.U32 R18, R19, R2, RZ ;  /* 0x0000000213127227 */ /* 0x010fc800078e00ff */
        /* <DEDUP_REMOVED lines=10> */
[----:B------:R-:W-:-:S04]  /*2190*/  @!P0 IMAD.HI.U32 R7, R21, R2, RZ ;  /* 0x0000000215078227 */ /* 0x000fc800078e00ff */
[----:B------:R-:W-:Y:S01]  /*21a0*/  IMAD.MOV R2, RZ, RZ, -R6 ;  /* 0x000000ffff027224 */ /* 0x000fe200078e0a06 */
[----:B------:R-:W-:Y:S02]  /*21b0*/  @!P0 SHF.R.U32.HI R3, RZ, R3, R7 ;  /* 0x00000003ff038219 */ /* 0x000fe40000011607 */
[----:B------:R-:W-:Y:S01]  /*21c0*/  IADD3 R7, PT, PT, -R5, RZ, RZ ;  /* 0x000000ff05077210 */ /* 0x000fe20007ffe1ff */
[----:B------:R-:W-:Y:S01]  /*21d0*/  IMAD R2, R26, R2, R5 ;  /* 0x000000021a027224 */ /* 0x000fe200078e0205 */
        /* <DEDUP_REMOVED lines=10> */
.L_x_33:
[----:B------:R-:W1:Y:S02]  /*2280*/  LDCU UR8, c[0x0][0xb30] ;  /* 0x00016600ff0877ac */ /* 0x000e640008000800 */
[----:B-1----:R-:W-:-:S09]  /*2290*/  UISETP.NE.AND UP0, UPT, UR8, 0x1, UPT ;  /* 0x000000010800788c */ /* 0x002fd2000bf05270 */
[----:B------:R-:W-:Y:S05]  /*22a0*/  BRA.U UP0, `(.L_x_34) ;  /* 0x0000000100407547 */ /* 0x000fea000b800000 */
[----:B------:R-:W1:Y:S08]  /*22b0*/  LDC.64 R4, c[0x0][0xb10] ;  /* 0x0002c400ff047b82 */ /* 0x000e700000000a00 */
[----:B------:R-:W2:Y:S08]  /*22c0*/  LDC.64 R2, c[0x0][0xb18] ;  /* 0x0002c600ff027b82 */ /* 0x000eb00000000a00 */
[----:B------:R-:W3:Y:S08]  /*22d0*/  LDC R6, c[0x0][0xb20] ;  /* 0x0002c800ff067b82 */ /* 0x000ef00000000800 */
[----:B------:R-:W4:Y:S01]  /*22e0*/  LDC R7, c[0x0][0xb0c] ;  /* 0x0002c300ff077b82 */ /* 0x000f220000000800 */
[----:B-1----:R-:W-:-:S05]  /*22f0*/  IMAD.HI.U32 R4, R10, R4, RZ ;  /* 0x000000040a047227 */ /* 0x002fca00078e00ff */
[----:B------:R-:W-:Y:S01]  /*2300*/  SHF.R.U32.HI R4, RZ, R5, R4 ;  /* 0x00000005ff047219 */ /* 0x000fe20000011604 */
[----:B--2---:R-:W-:Y:S01]  /*2310*/  IMAD.HI.U32 R3, R9, R3, RZ ;  /* 0x0000000309037227 */ /* 0x004fe200078e00ff */
[----:B------:R-:W-:-:S04]  /*2320*/  ISETP.NE.AND P0, PT, R2, 0x1, PT ;  /* 0x000000010200780c */ /* 0x000fc80003f05270 */
[----:B---3--:R-:W-:-:S04]  /*2330*/  SHF.R.U32.HI R3, RZ, R6, R3 ;  /* 0x00000006ff037219 */ /* 0x008fc80000011603 */
[----:B------:R-:W-:Y:S02]  /*2340*/  SEL R3, R9, R3, !P0 ;  /* 0x0000000309037207 */ /* 0x000fe40004000000 */
[----:B----4-:R-:W-:-:S04]  /*2350*/  ISETP.NE.AND P1, PT, R7, 0x1, PT ;  /* 0x000000010700780c */ /* 0x010fc80003f25270 */
[----:B------:R-:W-:-:S05]  /*2360*/  SEL R4, R10, R4, !P1 ;  /* 0x000000040a047207 */ /* 0x000fca0004800000 */
[----:B------:R-:W-:Y:S02]  /*2370*/  IMAD.IADD R5, R3, 0x1, -R4 ;  /* 0x0000000103057824 */ /* 0x000fe400078e0a04 */
[----:B------:R-:W-:Y:S02]  /*2380*/  IMAD.IADD R3, R4, 0x1, -R3 ;  /* 0x0000000104037824 */ /* 0x000fe400078e0a03 */
[----:B------:R-:W-:Y:S02]  /*2390*/  IMAD R10, R5, R7, R10 ;  /* 0x00000007050a7224 */ /* 0x000fe400078e020a */
[----:B------:R-:W-:-:S07]  /*23a0*/  IMAD R9, R3, R2, R9 ;  /* 0x0000000203097224 */ /* 0x000fce00078e0209 */
.L_x_34:
[----:B------:R-:W-:Y:S01]  /*23b0*/  VIADD R14, R14, 0x1 ;  /* 0x000000010e0e7836 */ /* 0x000fe20000000000 */
[----:B------:R-:W-:Y:S01]  /*23c0*/  PLOP3.LUT P1, PT, PT, PT, PT, 0x80, 0x8 ;  /* 0x000000000008781c */ /* 0x000fe20003f2f070 */
[----:B------:R-:W-:Y:S02]  /*23d0*/  IMAD.IADD R21, R10, 0x1, R59 ;  /* 0x000000010a157824 */ /* 0x000fe400078e023b */
[----:B------:R-:W-:Y:S01]  /*23e0*/  IMAD.IADD R20, R9, 0x1, R58 ;  /* 0x0000000109147824 */ /* 0x000fe200078e023a */
[----:B------:R-:W-:-:S04]  /*23f0*/  ISETP.NE.AND P0, PT, R14, 0x2, PT ;  /* 0x000000020e00780c */ /* 0x000fc80003f05270 */
[----:B------:R-:W-:Y:S02]  /*2400*/  SEL R2, RZ, 0x1, P0 ;  /* 0x00000001ff027807 */ /* 0x000fe40000000000 */
[----:B------:R-:W-:Y:S02]  /*2410*/  SEL R14, R14, RZ, P0 ;  /* 0x000000ff0e0e7207 */ /* 0x000fe40000000000 */
[----:B------:R-:W-:Y:S01]  /*2420*/  LOP3.LUT R13, R13, R2, RZ, 0x3c, !PT ;  /* 0x000000020d0d7212 */ /* 0x000fe200078e3cff */
[----:B------:R-:W-:Y:S06]  /*2430*/  @P2 BRA `(.L_x_35) ;  /* 0xfffffff000482947 */ /* 0x000fec000383ffff */
[----:B------:R-:W-:Y:S01]  /*2440*/  UIADD3 UR4, UPT, UPT, UR4, 0x30, URZ ;  /* 0x0000003004047890 */ /* 0x000fe2000fffe0ff */
[----:B------:R-:W-:-:S03]  /*2450*/  SHF.L.U32 R2, R15, 0x1f, RZ ;  /* 0x0000001f0f027819 */ /* 0x000fc600000006ff */
[----:B------:R-:W-:-:S09]  /*2460*/  ULEA UR5, UR6, UR4, 0x3 ;  /* 0x0000000406057291 */ /* 0x000fd2000f8e18ff */
[----:B------:R-:W1:Y:S02]  /*2470*/  SYNCS.PHASECHK.TRANS64.TRYWAIT P0, [UR5], R2 ;  /* 0x00000002ff0075a7 */ /* 0x000e640008001105 */
[----:B-1----:R-:W-:Y:S05]  /*2480*/  @!P0 BRA `(.L_x_36) ;  /* 0x0000004c00ac8947 */ /* 0x002fea0003800000 */
.L_x_122:
[----:B------:R-:W-:-:S04]  /*2490*/  UIADD3 UR6, UPT, UPT, UR6, 0x1, URZ ;  /* 0x0000000106067890 */ /* 0x000fc8000fffe0ff */
[----:B------:R-:W-:-:S04]  /*24a0*/  UISETP.NE.AND UP0, UPT, UR6, 0x6, UPT ;  /* 0x000000060600788c */ /* 0x000fc8000bf05270 */
[----:B------:R-:W-:Y:S02]  /*24b0*/  USEL UR7, URZ, 0x1, UP0 ;  /* 0x00000001ff077887 */ /* 0x000fe40008000000 */
[----:B------:R-:W-:-:S04]  /*24c0*/  USEL UR6, UR6, URZ, UP0 ;  /* 0x000000ff06067287 */ /* 0x000fc80008000000 */
[----:B------:R-:W-:Y:S01]  /*24d0*/  ULEA UR5, UR6, UR4, 0x3 ;  /* 0x0000000406057291 */ /* 0x000fe2000f8e18ff */
[----:B-1----:R-:W-:-:S04]  /*24e0*/  LOP3.LUT R2, R15, UR7, RZ, 0x3c, !PT ;  /* 0x000000070f027c12 */ /* 0x002fc8000f8e3cff */
[----:B------:R-:W-:-:S04]  /*24f0*/  SHF.L.U32 R3, R2, 0x1f, RZ ;  /* 0x0000001f02037819 */ /* 0x000fc800000006ff */
[----:B------:R-:W1:Y:S02]  /*2500*/  SYNCS.PHASECHK.TRANS64.TRYWAIT P0, [UR5], R3 ;  /* 0x00000003ff0075a7 */ /* 0x000e640008001105 */
[----:B-1----:R-:W-:Y:S05]  /*2510*/  @!P0 BRA `(.L_x_37) ;  /* 0x0000004c00a08947 */ /* 0x002fea0003800000 */
.L_x_124:
[----:B------:R-:W-:-:S04]  /*2520*/  UIADD3 UR6, UPT, UPT, UR6, 0x1, URZ ;  /* 0x0000000106067890 */ /* 0x000fc8000fffe0ff */
[----:B------:R-:W-:-:S04]  /*2530*/  UISETP.NE.AND UP0, UPT, UR6, 0x6, UPT ;  /* 0x000000060600788c */ /* 0x000fc8000bf05270 */
[----:B------:R-:W-:Y:S02]  /*2540*/  USEL UR7, URZ, 0x1, UP0 ;  /* 0x00000001ff077887 */ /* 0x000fe40008000000 */
[----:B------:R-:W-:-:S04]  /*2550*/  USEL UR6, UR6, URZ, UP0 ;  /* 0x000000ff06067287 */ /* 0x000fc80008000000 */
[----:B------:R-:W-:Y:S01]  /*2560*/  ULEA UR5, UR6, UR4, 0x3 ;  /* 0x0000000406057291 */ /* 0x000fe2000f8e18ff */
[----:B------:R-:W-:-:S04]  /*2570*/  LOP3.LUT R2, R2, UR7, RZ, 0x3c, !PT ;  /* 0x0000000702027c12 */ /* 0x000fc8000f8e3cff */
[----:B-1----:R-:W-:-:S04]  /*2580*/  SHF.L.U32 R3, R2, 0x1f, RZ ;  /* 0x0000001f02037819 */ /* 0x002fc800000006ff */
[----:B------:R-:W1:Y:S02]  /*2590*/  SYNCS.PHASECHK.TRANS64.TRYWAIT P0, [UR5], R3 ;  /* 0x00000003ff0075a7 */ /* 0x000e640008001105 */
[----:B-1----:R-:W-:Y:S05]  /*25a0*/  @!P0 BRA `(.L_x_38) ;  /* 0x0000004c00948947 */ /* 0x002fea0003800000 */
.L_x_126:
        /* <DEDUP_REMOVED lines=9> */
.L_x_128:
        /* <DEDUP_REMOVED lines=9> */
.L_x_130:
[----:B------:R-:W-:-:S04]  /*26d0*/  UIADD3 UR6, UPT, UPT, UR6, 0x1, URZ ;  /* 0x0000000106067890 */ /* 0x000fc8000fffe0ff */
[----:B------:R-:W-:-:S04]  /*26e0*/  UISETP.NE.AND UP0, UPT, UR6, 0x6, UPT ;  /* 0x000000060600788c */ /* 0x000fc8000bf05270 */
[----:B------:R-:W-:Y:S02]  /*26f0*/  USEL UR5, URZ, 0x1, UP0 ;  /* 0x00000001ff057887 */ /* 0x000fe40008000000 */
[----:B------:R-:W-:-:S04]  /*2700*/  USEL UR6, UR6, URZ, UP0 ;  /* 0x000000ff06067287 */ /* 0x000fc80008000000 */
[----:B------:R-:W-:Y:S01]  /*2710*/  ULEA UR6, UR6, UR4, 0x3 ;  /* 0x0000000406067291 */ /* 0x000fe2000f8e18ff */
[----:B------:R-:W-:-:S04]  /*2720*/  LOP3.LUT R2, R2, UR5, RZ, 0x3c, !PT ;  /* 0x0000000502027c12 */ /* 0x000fc8000f8e3cff */
[----:B------:R-:W-:Y:S01]  /*2730*/  SHF.L.U32 R2, R2, 0x1f, RZ ;  /* 0x0000001f02027819 */ /* 0x000fe200000006ff */
[----:B-1--4-:R-:W-:-:S07]  /*2740*/  IMAD.U32 R0, RZ, RZ, UR6 ;  /* 0x00000006ff007e24 */ /* 0x012fce000f8e00ff */
.L_x_41:
[----:B-1----:R1:W2:Y:S02]  /*2750*/  SYNCS.PHASECHK.TRANS64.TRYWAIT P0, [R0+URZ], R2 ;  /* 0x00000002000075a7 */ /* 0x0022a400080011ff */
[----:B--2---:R-:W-:Y:S05]  /*2760*/  @!P0 NANOSLEEP.SYNCS 0x989680 ;  /* 0x009896800000895d */ /* 0x004fea0003900000 */
[----:B------:R-:W2:Y:S02]  /*2770*/  @!P0 SYNCS.PHASECHK.TRANS64 P0, [R0+URZ], R2 ;  /* 0x00000002000085a7 */ /* 0x000ea400080010ff */
[----:B--2---:R-:W-:Y:S05]  /*2780*/  @P0 EXIT ;  /* 0x000000000000094d */ /* 0x004fea0003800000 */
[----:B------:R-:W-:Y:S05]  /*2790*/  BRA `(.L_x_41) ;  /* 0xfffffffc00ec7947 */ /* 0x000fea000383ffff */
.L_x_17:
[----:B------:R-:W-:-:S04]  /*27a0*/  UISETP.NE.AND UP1, UPT, UR37, URZ, UPT ;  /* 0x000000ff2500728c */ /* 0x000fc8000bf25270 */
[----:B------:R-:W-:-:S09]  /*27b0*/  UISETP.NE.OR UP1, UPT, UR8, 0x1, UP1 ;  /* 0x000000010800788c */ /* 0x000fd20008f25670 */
[----:B------:R-:W-:Y:S05]  /*27c0*/  BRA.U UP1, `(.L_x_42) ;  /* 0x0000000501487547 */ /* 0x000fea000b800000 */
[----:B------:R-:W-:Y:S01]  /*27d0*/  ISETP.NE.AND P2, PT, R2, RZ, PT ;  /* 0x000000ff0200720c */ /* 0x000fe20003f45270 */
[----:B------:R-:W-:Y:S01]  /*27e0*/  IMAD.MOV.U32 R12, RZ, RZ, 0x1 ;  /* 0x00000001ff0c7424 */ /* 0x000fe200078e00ff */
[----:B------:R-:W-:Y:S02]  /*27f0*/  CS2R R10, SRZ ;  /* 0x00000000000a7805 */ /* 0x000fe4000001ff00 */
[----:B------:R-:W-:Y:S01]  /*2800*/  CS2R R8, SRZ ;  /* 0x0000000000087805 */ /* 0x000fe2000001ff00 */
[----:B------:R-:W-:Y:S01]  /*2810*/  UMOV UR4, 0x400 ;  /* 0x0000040000047882 */ /* 0x000fe20000000000 */
[----:B------:R-:W-:Y:S01]  /*2820*/  UMOV UR6, URZ ;  /* 0x000000ff00067c82 */ /* 0x000fe20008000000 */
[----:B------:R-:W-:-:S12]  /*2830*/  ULEA UR37, UR37, UR4, 0x18 ;  /* 0x0000000425257291 */ /* 0x000fd8000f8ec0ff */
.L_x_46:
[----:B------:R-:W-:Y:S02]  /*2840*/  LEA R0, R8, UR37, 0x3 ;  /* 0x0000002508007c11 */ /* 0x000fe4000f8e18ff */
[----:B------:R-:W-:-:S03]  /*2850*/  SHF.L.U32 R4, R9, 0x1f, RZ ;  /* 0x0000001f09047819 */ /* 0x000fc600000006ff */
[----:B------:R-:W-:Y:S01]  /*2860*/  VIADD R5, R0, 0x110 ;  /* 0x0000011000057836 */ /* 0x000fe20000000000 */
[----:B------:R-:W1:Y:S02]  /*2870*/  SYNCS.PHASECHK.TRANS64.TRYWAIT P0, [R0+URZ+0x100], R4 ;  /* 0x00010004000075a7 */ /* 0x000e6400080011ff */
[----:B-1----:R-:W-:Y:S05]  /*2880*/  @!P0 BRA `(.L_x_43) ;  /* 0x0000004c00248947 */ /* 0x002fea0003800000 */
.L_x_131:
[----:B------:R-:W-:Y:S01]  /*2890*/  ULEA UR5, UR6, UR37, 0x3 ;  /* 0x0000002506057291 */ /* 0x000fe2000f8e18ff */
[----:B-1----:R-:W-:Y:S01]  /*28a0*/  PRMT R0, RZ, 0x654, R5 ;  /* 0x00000654ff007816 */ /* 0x002fe20000000005 */
[----:B------:R-:W-:Y:S01]  /*28b0*/  @!P2 IMAD.MOV.U32 R4, RZ, RZ, 0x10 ;  /* 0x00000010ff04a424 */ /* 0x000fe200078e00ff */
[----:B------:R-:W-:Y:S01]  /*28c0*/  SHF.L.U32 R5, R12, 0x1f, RZ ;  /* 0x0000001f0c057819 */ /* 0x000fe200000006ff */
[----:B------:R-:W-:Y:S01]  /*28d0*/  UIADD3 UR4, UPT, UPT, UR5, 0xa0, URZ ;  /* 0x000000a005047890 */ /* 0x000fe2000fffe0ff */
[----:B------:R1:W-:Y:S05]  /*28e0*/  SYNCS.ARRIVE.TRANS64.RED.A1T0 RZ, [R0+URZ], RZ ;  /* 0x000000ff00ff79a7 */ /* 0x0003ea00081004ff */
[----:B------:R-:W-:Y:S01]  /*28f0*/  IMAD.U32 R6, RZ, RZ, UR4 ;  /* 0x00000004ff067e24 */ /* 0x000fe2000f8e00ff */
[----:B------:R-:W2:Y:S04]  /*2900*/  SYNCS.PHASECHK.TRANS64.TRYWAIT P0, [UR5+0xb0], R5 ;  /* 0x0000b005ff0075a7 */ /* 0x000ea80008001105 */
[----:B------:R-:W-:Y:S01]  /*2910*/  PRMT R6, R2, 0x654, R6 ;  /* 0x0000065402067816 */ /* 0x000fe20000000006 */
[----:B-12---:R-:W-:Y:S06]  /*2920*/  @!P0 BRA `(.L_x_44) ;  /* 0x0000004c00108947 */ /* 0x006fec0003800000 */
.L_x_133:
[----:B------:R-:W-:Y:S01]  /*2930*/  ULEA UR4, UR6, UR37, 0x4 ;  /* 0x0000002506047291 */ /* 0x000fe2000f8e20ff */
[----:B------:R-:W-:Y:S01]  /*2940*/  SEL R3, R6, R3, !P2 ;  /* 0x0000000306037207 */ /* 0x000fe20005000000 */
[----:B------:R-:W-:Y:S01]  /*2950*/  UIADD3 UR5, UPT, UPT, UR5, 0xa0, URZ ;  /* 0x000000a005057890 */ /* 0x000fe2000fffe0ff */
[----:B-1----:R-:W-:Y:S01]  /*2960*/  LEA R0, R11, UR37, 0x3 ;  /* 0x000000250b007c11 */ /* 0x002fe2000f8e18ff */
[----:B------:R-:W-:Y:S01]  /*2970*/  UIADD3 UR4, UPT, UPT, UR4, 0x130, URZ ;  /* 0x0000013004047890 */ /* 0x000fe2000fffe0ff */
[----:B------:R1:W-:Y:S01]  /*2980*/  @!P2 SYNCS.ARRIVE.TRANS64.RED RZ, [R3+URZ], R4 ;  /* 0x0000000403ffa9a7 */ /* 0x0003e200080004ff */
[----:B------:R-:W-:Y:S01]  /*2990*/  UIADD3 UR6, UPT, UPT, UR6, 0x1, URZ ;  /* 0x0000000106067890 */ /* 0x000fe2000fffe0ff */
[----:B------:R-:W-:-:S03]  /*29a0*/  VIADD R8, R8, 0x1 ;  /* 0x0000000108087836 */ /* 0x000fc60000000000 */
[----:B------:R-:W-:Y:S02]  /*29b0*/  UISETP.NE.AND UP0, UPT, UR6, 0x2, UPT ;  /* 0x000000020600788c */ /* 0x000fe4000bf05270 */
[----:B------:R-:W-:Y:S01]  /*29c0*/  ISETP.NE.AND P0, PT, R8, 0x2, PT ;  /* 0x000000020800780c */ /* 0x000fe20003f05270 */
[----:B------:R-:W-:Y:S06]  /*29d0*/  UGETNEXTWORKID.BROADCAST [UR4], [UR5] ;  /* 0x00000000040073ca */ /* 0x000fec0008000100 */
[----:B------:R-:W-:Y:S02]  /*29e0*/  USEL UR4, URZ, 0x1, UP0 ;  /* 0x00000001ff047887 */ /* 0x000fe40008000000 */
[----:B------:R-:W-:-:S04]  /*29f0*/  USEL UR6, UR6, URZ, UP0 ;  /* 0x000000ff06067287 */ /* 0x000fc80008000000 */
[----:B------:R-:W-:Y:S02]  /*2a00*/  LOP3.LUT R12, R12, UR4, RZ, 0x3c, !PT ;  /* 0x000000040c0c7c12 */ /* 0x000fe4000f8e3cff */
[----:B-1----:R-:W-:-:S04]  /*2a10*/  SHF.L.U32 R4, R10, 0x1f, RZ ;  /* 0x0000001f0a047819 */ /* 0x002fc800000006ff */
[----:B------:R-:W1:Y:S02]  /*2a20*/  SYNCS.PHASECHK.TRANS64.TRYWAIT P1, [R0+URZ+0xa0], R4 ;  /* 0x0000a004000075a7 */ /* 0x000e6400080211ff */
[----:B-1----:R-:W-:Y:S05]  /*2a30*/  @!P1 BRA `(.L_x_45) ;  /* 0x0000004800e49947 */ /* 0x002fea0003800000 */
.L_x_134:
[C---:B-1----:R-:W-:Y:S01]  /*2a40*/  LEA R4, R11.reuse, UR37, 0x4 ;  /* 0x000000250b047c11 */ /* 0x042fe2000f8e20ff */
[----:B------:R-:W-:Y:S01]  /*2a50*/  VIADD R0, R0, 0xb0 ;  /* 0x000000b000007836 */ /* 0x000fe20000000000 */
[----:B------:R-:W-:Y:S01]  /*2a60*/  SEL R8, R8, RZ, P0 ;  /* 0x000000ff08087207 */ /* 0x000fe20000000000 */
[----:B------:R-:W-:-:S03]  /*2a70*/  VIADD R11, R11, 0x1 ;  /* 0x000000010b0b7836 */ /* 0x000fc60000000000 */
[----:B------:R-:W1:Y:S01]  /*2a80*/  LDS.128 R4, [R4+0x130] ;  /* 0x0001300004047984 */ /* 0x000e620000000c00 */
[----:B------:R-:W-:Y:S02]  /*2a90*/  PRMT R0, RZ, 0x654, R0 ;  /* 0x00000654ff007816 */ /* 0x000fe40000000000 */
[C---:B------:R-:W-:Y:S01]  /*2aa0*/  ISETP.NE.AND P1, PT, R11.reuse, 0x2, PT ;  /* 0x000000020b00780c */ /* 0x040fe20003f25270 */
[----:B------:R-:W-:Y:S01]  /*2ab0*/  @!PT LDS RZ, [RZ] ;  /* 0x00000000fffff984 */ /* 0x000fe20000000800 */
[----:B------:R-:W-:Y:S01]  /*2ac0*/  @!PT LDS RZ, [RZ] ;  /* 0x00000000fffff984 */ /* 0x000fe20000000800 */
[----:B------:R-:W-:Y:S01]  /*2ad0*/  @!PT LDS RZ, [RZ] ;  /* 0x00000000fffff984 */ /* 0x000fe20000000800 */
[----:B------:R-:W-:Y:S01]  /*2ae0*/  @!PT LDS RZ, [RZ] ;  /* 0x00000000fffff984 */ /* 0x000fe20000000800 */
[----:B------:R2:W-:Y:S06]  /*2af0*/  MEMBAR.ALL.CTA ;  /* 0x0000000000007992 */ /* 0x0005ec0000008000 */
[----:B--2---:R-:W2:Y:S01]  /*2b00*/  FENCE.VIEW.ASYNC.S ;  /* 0x00000000000073c6 */ /* 0x004ea20000000000 */
[----:B------:R-:W-:Y:S01]  /*2b10*/  SEL R11, R11, RZ, P1 ;  /* 0x000000ff0b0b7207 */ /* 0x000fe20000800000 */
[----:B--2---:R2:W-:Y:S01]  /*2b20*/  SYNCS.ARRIVE.TRANS64.RED.A1T0 RZ, [R0+URZ], RZ ;  /* 0x000000ff00ff79a7 */ /* 0x0045e200081004ff */
[----:B-1----:R-:W-:-:S02]  /*2b30*/  LOP3.LUT P3, RZ, R6, 0x1, RZ, 0xc0, !PT ;  /* 0x0000000106ff7812 */ /* 0x002fc4000786c0ff */
[----:B------:R-:W-:-:S04]  /*2b40*/  SEL R4, RZ, 0x1, P1 ;  /* 0x00000001ff047807 */ /* 0x000fc80000800000 */
[----:B------:R-:W-:Y:S02]  /*2b50*/  LOP3.LUT R10, R10, R4, RZ, 0x3c, !PT ;  /* 0x000000040a0a7212 */ /* 0x000fe400078e3cff */
[----:B--2---:R-:W-:-:S04]  /*2b60*/  SEL R0, RZ, 0x1, P0 ;  /* 0x00000001ff007807 */ /* 0x004fc80000000000 */
[----:B------:R-:W-:Y:S01]  /*2b70*/  LOP3.LUT R9, R9, R0, RZ, 0x3c, !PT ;  /* 0x0000000009097212 */ /* 0x000fe200078e3cff */
[----:B------:R-:W-:Y:S06]  /*2b80*/  @P3 BRA `(.L_x_46) ;  /* 0xfffffffc002c3947 */ /* 0x000fec000383ffff */
[----:B------:R-:W-:Y:S01]  /*2b90*/  ULEA UR5, UR6, UR37, 0x3 ;  /* 0x0000002506057291 */ /* 0x000fe2000f8e18ff */
[----:B------:R-:W-:-:S08]  /*2ba0*/  SHF.L.U32 R2, R12, 0x1f, RZ ;  /* 0x0000001f0c027819 */ /* 0x000fd000000006ff */
[----:B------:R-:W1:Y:S02]  /*2bb0*/  SYNCS.PHASECHK.TRANS64 P0, [UR5+0xb0], R2 ;  /* 0x0000b002ff0075a7 */ /* 0x000e640008001005 */
[----:B-1----:R-:W-:Y:S05]  /*2bc0*/  @P0 BRA `(.L_x_47) ;  /* 0x0000000000080947 */ /* 0x002fea0003800000 */
[----:B------:R-:W1:Y:S02]  /*2bd0*/  SYNCS.PHASECHK.TRANS64.TRYWAIT P0, [UR5+0xb0], R2 ;  /* 0x0000b002ff0075a7 */ /* 0x000e640008001105 */
[----:B-1----:R-:W-:Y:S05]  /*2be0*/  @!P0 BRA `(.L_x_48) ;  /* 0x00000048008c8947 */ /* 0x002fea0003800000 */
.L_x_47:
[----:B------:R-:W-:-:S04]  /*2bf0*/  UIADD3 UR4, UPT, UPT, UR6, 0x1, URZ ;  /* 0x0000000106047890 */ /* 0x000fc8000fffe0ff */
[----:B------:R-:W-:-:S04]  /*2c00*/  UISETP.NE.AND UP0, UPT, UR4, 0x2, UPT ;  /* 0x000000020400788c */ /* 0x000fc8000bf05270 */
[----:B------:R-:W-:Y:S02]  /*2c10*/  USEL UR7, URZ, 0x1, UP0 ;  /* 0x00000001ff077887 */ /* 0x000fe40008000000 */
[----:B------:R-:W-:-:S04]  /*2c20*/  USEL UR4, UR4, URZ, UP0 ;  /* 0x000000ff04047287 */ /* 0x000fc80008000000 */
[----:B------:R-:W-:Y:S01]  /*2c30*/  ULEA UR4, UR4, UR37, 0x3 ;  /* 0x0000002504047291 */ /* 0x000fe2000f8e18ff */
[----:B-1----:R-:W-:-:S04]  /*2c40*/  LOP3.LUT R2, R12, UR7, RZ, 0x3c, !PT ;  /* 0x000000070c027c12 */ /* 0x002fc8000f8e3cff */
[----:B------:R-:W-:-:S04]  /*2c50*/  SHF.L.U32 R0, R2, 0x1f, RZ ;  /* 0x0000001f02007819 */ /* 0x000fc800000006ff */
[----:B------:R-:W1:Y:S02]  /*2c60*/  SYNCS.PHASECHK.TRANS64 P0, [UR4+0xb0], R0 ;  /* 0x0000b000ff0075a7 */ /* 0x000e640008001004 */
[----:B-1----:R-:W-:Y:S05]  /*2c70*/  @P0 EXIT ;  /* 0x000000000000094d */ /* 0x002fea0003800000 */
[----:B------:R-:W-:Y:S02]  /*2c80*/  SHF.L.U32 R2, R2, 0x1f, RZ ;  /* 0x0000001f02027819 */ /* 0x000fe400000006ff */
[----:B------:R-:W-:-:S07]  /*2c90*/  MOV R0, UR4 ;  /* 0x0000000400007c02 */ /* 0x000fce0008000f00 */
.L_x_49:
[----:B-1----:R1:W2:Y:S02]  /*2ca0*/  SYNCS.PHASECHK.TRANS64.TRYWAIT P0, [R0+URZ+0xb0], R2 ;  /* 0x0000b002000075a7 */ /* 0x0022a400080011ff */
[----:B--2---:R-:W-:Y:S05]  /*2cb0*/  @!P0 NANOSLEEP.SYNCS 0x989680 ;  /* 0x009896800000895d */ /* 0x004fea0003900000 */
[----:B------:R-:W2:Y:S02]  /*2cc0*/  @!P0 SYNCS.PHASECHK.TRANS64 P0, [R0+URZ+0xb0], R2 ;  /* 0x0000b002000085a7 */ /* 0x000ea400080010ff */
[----:B--2---:R-:W-:Y:S05]  /*2cd0*/  @P0 EXIT ;  /* 0x000000000000094d */ /* 0x004fea0003800000 */
[----:B------:R-:W-:Y:S05]  /*2ce0*/  BRA `(.L_x_49) ;  /* 0xfffffffc00ec7947 */ /* 0x000fea000383ffff */
.L_x_42:
[----:B------:R-:W-:-:S09]  /*2cf0*/  UISETP.NE.AND UP1, UPT, UR8, URZ, UPT ;  /* 0x000000ff0800728c */ /* 0x000fd2000bf25270 */
[----:B------:R-:W-:Y:S05]  /*2d00*/  BRA.U UP1, `(.L_x_50) ;  /* 0x00000011013c7547 */ /* 0x000fea000b800000 */
[----:B------:R-:W-:Y:S01]  /*2d10*/  UMOV UR4, 0x40 ;  /* 0x0000004000047882 */ /* 0x000fe20000000000 */
[----:B------:R-:W-:Y:S01]  /*2d20*/  NOP ;  /* 0x0000000000007918 */ /* 0x000fe20000000000 */
[----:B------:R-:W-:Y:S01]  /*2d30*/  ULEA UR4, UR37, UR4, 0x18 ;  /* 0x0000000425047291 */ /* 0x000fe2000f8ec0ff */
[----:B------:R-:W-:Y:S02]  /*2d40*/  UMOV UR5, 0x400 ;  /* 0x0000040000057882 */ /* 0x000fe40000000000 */
[----:B------:R-:W-:-:S06]  /*2d50*/  ULEA UR37, UR37, UR5, 0x18 ;  /* 0x0000000525257291 */ /* 0x000fcc000f8ec0ff */
[----:B------:R-:W1:Y:S02]  /*2d60*/  LDS.U8 R0, [UR4+0x1c] ;  /* 0x00001c04ff007984 */ /* 0x000e640008000000 */
[----:B-1----:R-:W-:-:S13]  /*2d70*/  ISETP.NE.AND P0, PT, R0, RZ, PT ;  /* 0x000000ff0000720c */ /* 0x002fda0003f05270 */
[----:B------:R-:W-:Y:S05]  /*2d80*/  @P0 BRA `(.L_x_51) ;  /* 0x0000000000580947 */ /* 0x000fea0003800000 */
[----:B------:R-:W-:-:S13]  /*2d90*/  ELECT P0, URZ, PT ;  /* 0x0000000000ff782f */ /* 0x000fda0003800000 */
[----:B------:R-:W-:Y:S05]  /*2da0*/  @!P0 BRA `(.L_x_52) ;  /* 0x0000000000608947 */ /* 0x000fea0003800000 */
[----:B------:R-:W-:Y:S01]  /*2db0*/  UMOV UR5, 0x10 ;  /* 0x0000001000057882 */ /* 0x000fe20000000000 */
[----:B------:R-:W-:Y:S01]  /*2dc0*/  HFMA2 R0, -RZ, RZ, 0, 5.9604644775390625e-08 ;  /* 0x00000001ff007431 */ /* 0x000fe200000001ff */
[----:B------:R-:W-:-:S03]  /*2dd0*/  MOV R2, 0xffff ;  /* 0x0000ffff00027802 */ /* 0x000fc60000000f00 */
[----:B------:R-:W-:Y:S04]  /*2de0*/  DEPBAR.LE SB1, 0x36 ;  /* 0x00009d800000791a */ /* 0x000fe80000000000 */
[----:B------:R-:W1:Y:S02]  /*2df0*/  UTCATOMSWS.FIND_AND_SET.ALIGN UP0, UR5, UR5 ;  /* 0x00000005000575e3 */ /* 0x000e640008000800 */
[----:B-1----:R-:W-:Y:S01]  /*2e00*/  MOV R3, UR5 ;  /* 0x0000000500037c02 */ /* 0x002fe20008000f00 */
[----:B------:R-:W-:Y:S06]  /*2e10*/  BRA.U UP0, `(.L_x_53) ;  /* 0x0000000100187547 */ /* 0x000fec000b800000 */
.L_x_54:
[----:B------:R-:W-:Y:S05]  /*2e20*/  NANOSLEEP 0x64 ;  /* 0x000000640000795d */ /* 0x000fea0003800000 */
[----:B------:R-:W-:-:S05]  /*2e30*/  UMOV UR5, 0x10 ;  /* 0x0000001000057882 */ /* 0x000fca0000000000 */
[----:B------:R-:W-:Y:S04]  /*2e40*/  DEPBAR.LE SB1, 0x36 ;  /* 0x00009d800000791a */ /* 0x000fe80000000000 */
[----:B------:R-:W1:Y:S02]  /*2e50*/  UTCATOMSWS.FIND_AND_SET.ALIGN UP0, UR5, UR5 ;  /* 0x00000005000575e3 */ /* 0x000e640008000800 */
[----:B-1----:R-:W-:Y:S01]  /*2e60*/  MOV R3, UR5 ;  /* 0x0000000500037c02 */ /* 0x002fe20008000f00 */
[----:B------:R-:W-:Y:S05]  /*2e70*/  BRA.U !UP0, `(.L_x_54) ;  /* 0xfffffffd08e87547 */ /* 0x000fea000b83ffff */
.L_x_53:
[-C--:B------:R-:W-:Y:S02]  /*2e80*/  SHF.L.U32 R2, R2, R3.reuse, RZ ;  /* 0x0000000302027219 */ /* 0x080fe400000006ff */
[----:B------:R-:W-:Y:S01]  /*2e90*/  SHF.L.U32 R0, R0, R3, RZ ;  /* 0x0000000300007219 */ /* 0x000fe200000006ff */
[----:B------:R-:W-:Y:S02]  /*2ea0*/  IMAD.SHL.U32 R3, R3, 0x20, RZ ;  /* 0x0000002003037824 */ /* 0x000fe400078e00ff */
[----:B------:R1:W-:Y:S04]  /*2eb0*/  ATOMS.OR RZ, [UR4+0x14], R2 ;  /* 0x00001402ffff798c */ /* 0x0003e8000b000004 */
[----:B------:R1:W-:Y:S04]  /*2ec0*/  ATOMS.OR RZ, [UR4+0x18], R0 ;  /* 0x00001800ffff798c */ /* 0x0003e8000b000004 */
[----:B------:R1:W-:Y:S01]  /*2ed0*/  STS [UR37+0x150], R3 ;  /* 0x00015003ff007988 */ /* 0x0003e20008000825 */
[----:B------:R-:W-:Y:S05]  /*2ee0*/  BRA `(.L_x_52) ;  /* 0x0000000000107947 */ /* 0x000fea0003800000 */
.L_x_51:
[----:B------:R-:W-:Y:S02]  /*2ef0*/  MOV R0, 0xffffffff ;  /* 0xffffffff00007802 */ /* 0x000fe40000000f00 */
[----:B------:R-:W-:-:S03]  /*2f00*/  MOV R2, 0x2f30 ;  /* 0x00002f3000027802 */ /* 0x000fc60000000f00 */
[----:B------:R1:W-:Y:S04]  /*2f10*/  STS [UR37+0x150], R0 ;  /* 0x00015000ff007988 */ /* 0x0003e80008000825 */
[----:B-1-3-5:R-:W-:Y:S05]  /*2f20*/  CALL.REL.NOINC `($__internal_1_$__cuda_sm10x_tcgen05_guardrail_trap_phase_invalid_during_alloc) ;  /* 0x0000004c00607944 */ /* 0x02afea0003c00000 */
.L_x_52:
[----:B------:R-:W-:Y:S05]  /*2f30*/  WARPSYNC.ALL ;  /* 0x0000000000007948 */ /* 0x000fea0003800000 */
[----:B------:R-:W2:Y:S01]  /*2f40*/  S2UR UR5, SR_CgaCtaId ;  /* 0x00000000000579c3 */ /* 0x000ea20000008800 */
[----:B------:R-:W-:Y:S01]  /*2f50*/  UMOV UR4, 0x400 ;  /* 0x0000040000047882 */ /* 0x000fe20000000000 */
[----:B------:R-:W-:-:S06]  /*2f60*/  NOP ;  /* 0x0000000000007918 */ /* 0x000fcc0000000000 */
[----:B------:R-:W-:Y:S06]  /*2f70*/  BAR.ARV 0x6, 0xa0 ;  /* 0x0182800000007b1d */ /* 0x000fec0000002000 */
[----:B------:R-:W4:Y:S01]  /*2f80*/  LDCU UR7, c[0x0][0x38c] ;  /* 0x00007180ff0777ac */ /* 0x000f220008000800 */
[----:B------:R-:W-:Y:S01]  /*2f90*/  IMAD.MOV.U32 R11, RZ, RZ, 0x1 ;  /* 0x00000001ff0b7424 */ /* 0x000fe200078e00ff */
[----:B------:R-:W-:Y:S01]  /*2fa0*/  CS2R R8, SRZ ;  /* 0x0000000000087805 */ /* 0x000fe2000001ff00 */
[----:B------:R-:W-:Y:S01]  /*2fb0*/  IMAD.MOV.U32 R10, RZ, RZ, RZ ;  /* 0x000000ffff0a7224 */ /* 0x000fe200078e00ff */
[----:B------:R-:W3:Y:S01]  /*2fc0*/  LDCU UR6, c[0x0][0x38c] ;  /* 0x00007180ff0677ac */ /* 0x000ee20008000800 */
[----:B------:R-:W-:Y:S01]  /*2fd0*/  UMOV UR15, URZ ;  /* 0x000000ff000f7c82 */ /* 0x000fe20008000000 */
[----:B------:R-:W-:Y:S01]  /*2fe0*/  UMOV UR14, URZ ;  /* 0x000000ff000e7c82 */ /* 0x000fe20008000000 */
[----:B--2---:R-:W-:Y:S01]  /*2ff0*/  ULEA UR5, UR5, UR4, 0x18 ;  /* 0x0000000405057291 */ /* 0x004fe2000f8ec0ff */
[----:B------:R-:W-:Y:S01]  /*3000*/  UMOV UR32, 0x0 ;  /* 0x0000000000207882 */ /* 0x000fe20000000000 */
[----:B------:R-:W-:-:S02]  /*3010*/  UMOV UR33, 0x4100010 ;  /* 0x0410001000217882 */ /* 0x000fc40000000000 */
[----:B------:R-:W-:Y:S02]  /*3020*/  UIADD3 UR9, UPT, UPT, UR5, 0x3400, URZ ;  /* 0x0000340005097890 */ /* 0x000fe4000fffe0ff */
[----:B------:R-:W-:Y:S02]  /*3030*/  UIADD3 UR10, UPT, UPT, UR5, 0x1b400, URZ ;  /* 0x0001b400050a7890 */ /* 0x000fe4000fffe0ff */
[----:B----4-:R-:W-:Y:S01]  /*3040*/  UIADD3 UR7, UPT, UPT, UR7, 0x7f, URZ ;  /* 0x0000007f07077890 */ /* 0x010fe2000fffe0ff */
[----:B-1----:R-:W1:Y:S01]  /*3050*/  LDS R0, [UR5+0x150] ;  /* 0x00015005ff007984 */ /* 0x002e620008000800 */
[----:B------:R-:W-:Y:S02]  /*3060*/  USHF.R.U32.HI UR9, URZ, 0x4, UR9 ;  /* 0x00000004ff097899 */ /* 0x000fe40008011609 */
[----:B------:R-:W-:Y:S02]  /*3070*/  USHF.R.S32.HI UR4, URZ, 0x1f, UR7 ;  /* 0x0000001fff047899 */ /* 0x000fe40008011407 */
[----:B------:R-:W-:-:S02]  /*3080*/  USHF.R.U32.HI UR10, URZ, 0x4, UR10 ;  /* 0x00000004ff0a7899 */ /* 0x000fc4000801160a */
[----:B------:R-:W-:Y:S02]  /*3090*/  ULEA.HI UR4, UR4, UR7, URZ, 0x7 ;  /* 0x0000000704047291 */ /* 0x000fe4000f8f38ff */
[----:B------:R-:W-:Y:S02]  /*30a0*/  ULOP3.LUT UR9, UR9, 0x3fff, URZ, 0xc0, !UPT ;  /* 0x00003fff09097892 */ /* 0x000fe4000f8ec0ff */
[----:B------:R-:W-:Y:S02]  /*30b0*/  USHF.R.S32.HI UR4, URZ, 0x7, UR4 ;  /* 0x00000007ff047899 */ /* 0x000fe40008011404 */
[----:B------:R-:W-:Y:S02]  /*30c0*/  ULOP3.LUT UR10, UR10, 0x3fff, URZ, 0xc0, !UPT ;  /* 0x00003fff0a0a7892 */ /* 0x000fe4000f8ec0ff */
[----:B------:R-:W-:Y:S01]  /*30d0*/  UISETP.LT.AND UP0, UPT, UR4, 0x1, UPT ;  /* 0x000000010400788c */ /* 0x000fe2000bf01270 */
[----:B------:R-:W-:Y:S01]  /*30e0*/  UMOV UR30, 0x0 ;  /* 0x00000000001e7882 */ /* 0x000fe20000000000 */
[----:B------:R-:W-:-:S02]  /*30f0*/  UMOV UR31, 0x4100010 ;  /* 0x04100010001f7882 */ /* 0x000fc40000000000 */
[----:B------:R-:W-:Y:S01]  /*3100*/  USEL UR8, UR4, 0x1, !UP0 ;  /* 0x0000000104087887 */ /* 0x000fe2000c000000 */
[----:B------:R-:W-:Y:S01]  /*3110*/  UMOV UR28, 0x0 ;  /* 0x00000000001c7882 */ /* 0x000fe20000000000 */
[----:B------:R-:W-:Y:S01]  /*3120*/  UMOV UR29, 0x4100010 ;  /* 0x04100010001d7882 */ /* 0x000fe20000000000 */
[----:B------:R-:W-:Y:S01]  /*3130*/  UMOV UR26, 0x0 ;  /* 0x00000000001a7882 */ /* 0x000fe20000000000 */
[----:B------:R-:W-:Y:S01]  /*3140*/  UMOV UR27, 0x4100010 ;  /* 0x04100010001b7882 */ /* 0x000fe20000000000 */
[----:B------:R-:W-:Y:S01]  /*3150*/  UMOV UR24, 0x0 ;  /* 0x0000000000187882 */ /* 0x000fe20000000000 */
[----:B------:R-:W-:Y:S01]  /*3160*/  UMOV UR25, 0x4100010 ;  /* 0x0410001000197882 */ /* 0x000fe20000000000 */
[----:B------:R-:W-:Y:S01]  /*3170*/  UMOV UR22, 0x0 ;  /* 0x0000000000167882 */ /* 0x000fe20000000000 */
[----:B------:R-:W-:Y:S01]  /*3180*/  UMOV UR23, 0x4100010 ;  /* 0x0410001000177882 */ /* 0x000fe20000000000 */
[----:B------:R-:W-:Y:S02]  /*3190*/  ULOP3.LUT UR9, UR9, 0x10000, URZ, 0xfc, !UPT ;  /* 0x0001000009097892 */ /* 0x000fe4000f8efcff */
[----:B------:R-:W-:-:S02]  /*31a0*/  ULOP3.LUT UR10, UR10, 0x10000, URZ, 0xfc, !UPT ;  /* 0x000100000a0a7892 */ /* 0x000fc4000f8efcff */
[----:B------:R-:W-:Y:S02]  /*31b0*/  UIADD3 UR8, UPT, UPT, -UR8, URZ, URZ ;  /* 0x000000ff08087290 */ /* 0x000fe4000fffe1ff */
[----:B---3--:R-:W-:Y:S01]  /*31c0*/  UISETP.GE.AND UP3, UPT, UR6, 0x1, UPT ;  /* 0x000000010600788c */ /* 0x008fe2000bf66270 */
[----:B------:R-:W-:Y:S01]  /*31d0*/  UMOV UR20, 0x0 ;  /* 0x0000000000147882 */ /* 0x000fe20000000000 */
[----:B------:R-:W-:Y:S01]  /*31e0*/  UMOV UR21, 0x4100010 ;  /* 0x0410001000157882 */ /* 0x000fe20000000000 */
[----:B------:R-:W-:Y:S01]  /*31f0*/  UMOV UR18, 0x0 ;  /* 0x0000000000127882 */ /* 0x000fe20000000000 */
[----:B-1----:R-:W-:Y:S01]  /*3200*/  R2UR UR16, R0 ;  /* 0x00000000001072ca */ /* 0x002fe200000e0000 */
[----:B------:R-:W-:-:S14]  /*3210*/  UMOV UR19, 0x4100010 ;  /* 0x0410001000137882 */ /* 0x000fdc0000000000 */
.L_x_61:
[----:B------:R-:W-:Y:S02]  /*3220*/  LEA R0, R10, UR5, 0x3 ;  /* 0x000000050a007c11 */ /* 0x000fe4000f8e18ff */
[----:B------:R-:W-:Y:S02]  /*3230*/  SHF.L.U32 R2, R9, 0x1f, RZ ;  /* 0x0000001f09027819 */ /* 0x000fe400000006ff */
[----:B------:R-:W-:Y:S01]  /*3240*/  PLOP3.LUT P0, PT, PT, PT, UP3, 0x80, 0x8 ;  /* 0x000000000008781c */ /* 0x000fe20003f0f038 */
[----:B------:R-:W-:Y:S01]  /*3250*/  VIADD R3, R0, 0xb0 ;  /* 0x000000b000037836 */ /* 0x000fe20000000000 */
[----:B-1----:R-:W1:Y:S02]  /*3260*/  SYNCS.PHASECHK.TRANS64.TRYWAIT P1, [R0+URZ+0xa0], R2 ;  /* 0x0000a002000075a7 */ /* 0x002e6400080211ff */
[----:B-1-3--:R-:W-:Y:S09]  /*3270*/  @!P1 BRA `(.L_x_55) ;  /* 0x0000004400009947 */ /* 0x00aff20003800000 */
.L_x_136:
[----:B------:R-:W-:Y:S01]  /*3280*/  LEA R4, R10, UR5, 0x4 ;  /* 0x000000050a047c11 */ /* 0x000fe2000f8e20ff */
[----:B------:R-:W-:Y:S01]  /*3290*/  @UP3 ULEA UR7, UR14, UR5, 0x3 ;  /* 0x000000050e073291 */ /* 0x000fe2000f8e18ff */
[----:B------:R-:W-:Y:S01]  /*32a0*/  PLOP3.LUT P2, PT, PT, PT, PT, 0x80, 0x8 ;  /* 0x000000000008781c */ /* 0x000fe20003f4f070 */
[----:B------:R-:W-:Y:S01]  /*32b0*/  ULEA UR6, UR15, UR5, 0x3 ;  /* 0x000000050f067291 */ /* 0x000fe2000f8e18ff */
[----:B------:R-:W-:Y:S01]  /*32c0*/  PRMT R3, RZ, 0x654, R3 ;  /* 0x00000654ff037816 */ /* 0x000fe20000000003 */
[----:B------:R-:W-:Y:S01]  /*32d0*/  ULEA.HI UR11, UR15, UR15, URZ, 0x1 ;  /* 0x0000000f0f0b7291 */ /* 0x000fe2000f8f08ff */
[----:B------:R-:W2:Y:S01]  /*32e0*/  LDS.128 R4, [R4+0x130] ;  /* 0x0001300004047984 */ /* 0x000ea20000000c00 */
[----:B-1----:R-:W-:Y:S02]  /*32f0*/  @P0 SHF.L.U32 R2, R8, 0x1f, RZ ;  /* 0x0000001f08020819 */ /* 0x002fe400000006ff */
[----:B------:R-:W-:Y:S01]  /*3300*/  SHF.L.U32 R0, R11, 0x1f, RZ ;  /* 0x0000001f0b007819 */ /* 0x000fe200000006ff */
[----:B------:R-:W-:Y:S01]  /*3310*/  @!PT LDS RZ, [RZ] ;  /* 0x00000000fffff984 */ /* 0x000fe20000000800 */
[----:B------:R-:W-:Y:S01]  /*3320*/  @!PT LDS RZ, [RZ] ;  /* 0x00000000fffff984 */ /* 0x000fe20000000800 */
[----:B------:R-:W-:Y:S01]  /*3330*/  @!PT LDS RZ, [RZ] ;  /* 0x00000000fffff984 */ /* 0x000fe20000000800 */
[----:B------:R-:W-:Y:S01]  /*3340*/  @!PT LDS RZ, [RZ] ;  /* 0x00000000fffff984 */ /* 0x000fe20000000800 */
[----:B------:R1:W-:Y:S06]  /*3350*/  MEMBAR.ALL.CTA ;  /* 0x0000000000007992 */ /* 0x0003ec0000008000 */
[----:B-1----:R-:W1:Y:S02]  /*3360*/  FENCE.VIEW.ASYNC.S ;  /* 0x00000000000073c6 */ /* 0x002e640000000000 */
[----:B-1----:R1:W-:Y:S01]  /*3370*/  SYNCS.ARRIVE.TRANS64.RED.A1T0 RZ, [R3+URZ], RZ ;  /* 0x000000ff03ff79a7 */ /* 0x0023e200081004ff */
[----:B------:R1:W3:Y:S01]  /*3380*/  @P0 SYNCS.PHASECHK.TRANS64.TRYWAIT P2, [UR7], R2 ;  /* 0x00000002ff0005a7 */ /* 0x0002e20008041107 */
[----:B------:R-:W-:-:S02]  /*3390*/  USHF.L.U32 UR7, UR11, 0x5, URZ ;  /* 0x000000050b077899 */ /* 0x000fc400080006ff */
[----:B------:R-:W-:Y:S01]  /*33a0*/  ULOP3.LUT UR11, UR11, 0xffe, URZ, 0xc0, !UPT ;  /* 0x00000ffe0b0b7892 */ /* 0x000fe2000f8ec0ff */
[----:B--2---:R-:W-:Y:S01]  /*33b0*/  LOP3.LUT P1, RZ, R6, 0x1, RZ, 0xc0, !PT ;  /* 0x0000000106ff7812 */ /* 0x004fe2000782c0ff */
[----:B------:R-:W-:Y:S02]  /*33c0*/  ULOP3.LUT UR7, UR7, 0xffffffc0, URZ, 0xc0, !UPT ;  /* 0xffffffc007077892 */ /* 0x000fe4000f8ec0ff */
[----:B------:R-:W-:Y:S02]  /*33d0*/  UIADD3 UR11, UPT, UPT, -UR11, UR15, URZ ;  /* 0x0000000f0b0b7290 */ /* 0x000fe4000fffe1ff */
[----:B------:R-:W-:-:S04]  /*33e0*/  UIADD3 UR7, UPT, UPT, UR16, UR7, URZ ;  /* 0x0000000710077290 */ /* 0x000fc8000fffe0ff */
[----:B------:R-:W-:Y:S01]  /*33f0*/  ULEA UR7, UR11, UR7, 0x14 ;  /* 0x000000070b077291 */ /* 0x000fe2000f8ea0ff */
[----:B------:R-:W2:Y:S02]  /*3400*/  SYNCS.PHASECHK.TRANS64.TRYWAIT P0, [UR6+0xe0], R0 ;  /* 0x0000e000ff0075a7 */ /* 0x000ea40008001106 */
[----:B-123--:R-:W-:Y:S09]  /*3410*/  @!P0 BRA `(.L_x_56) ;  /* 0x0000004000ac8947 */ /* 0x00eff20003800000 */
.L_x_138:
[----:B------:R-:W-:Y:S01]  /*3420*/  IADD3 R10, PT, PT, R10, 0x1, RZ ;  /* 0x000000010a0a7810 */ /* 0x000fe20007ffe0ff */
[----:B------:R-:W-:Y:S06]  /*3430*/  BRA.U !UP3, `(.L_x_57) ;  /* 0x000000050b107547 */ /* 0x000fec000b800000 */
[----:B------:R-:W-:Y:S01]  /*3440*/  UPLOP3.LUT UP4, UPT, UPT, UPT, UPT, 0x40, 0x4 ;  /* 0x000000000004789c */ /* 0x000fe20003f8e870 */
[----:B------:R-:W-:Y:S01]  /*3450*/  UMOV UR13, UR8 ;  /* 0x00000008000d7c82 */ /* 0x000fe20008000000 */
[----:B------:R-:W-:Y:S01]  /*3460*/  UMOV UR12, UR4 ;  /* 0x00000004000c7c82 */ /* 0x000fe20008000000 */
[----:B------:R-:W-:-:S08]  /*3470*/  UMOV UR17, UR14 ;  /* 0x0000000e00117c82 */ /* 0x000fd00008000000 */
.L_x_60:
[----:B------:R-:W-:Y:S02]  /*3480*/  UIADD3 UR13, UPT, UPT, UR13, 0x1, URZ ;  /* 0x000000010d0d7890 */ /* 0x000fe4000fffe0ff */
[----:B--2---:R-:W-:Y:S02]  /*3490*/  ULEA UR11, UR17, UR5, 0x3 ;  /* 0x00000005110b7291 */ /* 0x004fe4000f8e18ff */
[----:B------:R-:W-:Y:S01]  /*34a0*/  UISETP.NE.AND UP0, UPT, UR13, URZ, UPT ;  /* 0x000000ff0d00728c */ /* 0x000fe2000bf05270 */
[----:B---3--:R-:W-:Y:S10]  /*34b0*/  @P2 BRA `(.L_x_58) ;  /* 0x00000000000c2947 */ /* 0x008ff40003800000 */
[----:B-1----:R-:W-:Y:S04]  /*34c0*/  SHF.L.U32 R2, R8, 0x1f, RZ ;  /* 0x0000001f08027819 */ /* 0x002fe800000006ff */
[----:B------:R-:W1:Y:S02]  /*34d0*/  SYNCS.PHASECHK.TRANS64.TRYWAIT P0, [UR11], R2 ;  /* 0x00000002ff0075a7 */ /* 0x000e64000800110b */
[----:B-1----:R-:W-:Y:S05]  /*34e0*/  @!P0 BRA `(.L_x_59) ;  /* 0x0000004000908947 */ /* 0x002fea0003800000 */
.L_x_58:
[----:B------:R-:W-:Y:S01]  /*34f0*/  UISETP.NE.AND UP1, UPT, UR12, 0x1, UPT ;  /* 0x000000010c00788c */ /* 0x000fe2000bf25270 */
[----:B------:R-:W-:Y:S01]  /*3500*/  PLOP3.LUT P2, PT, PT, PT, PT, 0x80, 0x8 ;  /* 0x000000000008781c */ /* 0x000fe20003f4f070 */
[----:B------:R-:W-:Y:S02]  /*3510*/  UIADD3 UR14, UPT, UPT, UR17, 0x1, URZ ;  /* 0x00000001110e7890 */ /* 0x000fe4000fffe0ff */
[----:B------:R-:W-:Y:S02]  /*3520*/  ULEA UR64, UR17, UR10, 0xa ;  /* 0x0000000a11407291 */ /* 0x000fe4000f8e50ff */
[----:B------:R-:W-:Y:S01]  /*3530*/  UISETP.NE.AND UP2, UPT, UR14, 0x6, UPT ;  /* 0x000000060e00788c */ /* 0x000fe2000bf45270 */
[----:B------:R-:W-:Y:S01]  /*3540*/  PLOP3.LUT P0, PT, PT, PT, UP1, 0x80, 0x8 ;  /* 0x000000000008781c */ /* 0x000fe20003f0f018 */
[----:B------:R-:W-:Y:S02]  /*3550*/  ULEA UR62, UR17, UR9, 0xa ;  /* 0x00000009113e7291 */ /* 0x000fe4000f8e50ff */
[----:B------:R-:W-:Y:S02]  /*3560*/  USEL UR35, URZ, 0x1, UP2 ;  /* 0x00000001ff237887 */ /* 0x000fe40009000000 */
[----:B------:R-:W-:Y:S02]  /*3570*/  USEL UR14, UR14, URZ, UP2 ;  /* 0x000000ff0e0e7287 */ /* 0x000fe40009000000 */
[----:B------:R-:W-:Y:S02]  /*3580*/  UIADD3 UR60, UPT, UPT, UR64, 0x2, URZ ;  /* 0x00000002403c7890 */ /* 0x000fe4000fffe0ff */
[----:B------:R-:W-:Y:S01]  /*3590*/  @UP1 ULEA UR34, UR14, UR5, 0x3 ;  /* 0x000000050e221291 */ /* 0x000fe2000f8e18ff */
[----:B------:R-:W-:Y:S01]  /*35a0*/  LOP3.LUT R8, R8, UR35, RZ, 0x3c, !PT ;  /* 0x0000002308087c12 */ /* 0x000fe2000f8e3cff */
[----:B------:R-:W-:Y:S02]  /*35b0*/  UIADD3 UR58, UPT, UPT, UR62, 0x2, URZ ;  /* 0x000000023e3a7890 */ /* 0x000fe4000fffe0ff */
[----:B------:R-:W-:Y:S01]  /*35c0*/  UIADD3 UR56, UPT, UPT, UR64, 0x4, URZ ;  /* 0x0000000440387890 */ /* 0x000fe2000fffe0ff */
[----:B-1----:R-:W-:Y:S01]  /*35d0*/  @P0 SHF.L.U32 R0, R8, 0x1f, RZ ;  /* 0x0000001f08000819 */ /* 0x002fe200000006ff */
[----:B------:R-:W-:Y:S02]  /*35e0*/  UIADD3 UR54, UPT, UPT, UR62, 0x4, URZ ;  /* 0x000000043e367890 */ /* 0x000fe4000fffe0ff */
[----:B------:R-:W-:Y:S01]  /*35f0*/  UIADD3 UR52, UPT, UPT, UR64, 0x6, URZ ;  /* 0x0000000640347890 */ /* 0x000fe2000fffe0ff */
[----:B------:R2:W3:Y:S01]  /*3600*/  @P0 SYNCS.PHASECHK.TRANS64.TRYWAIT P2, [UR34], R0 ;  /* 0x00000000ff0005a7 */ /* 0x0004e20008041122 */
[----:B------:R-:W-:Y:S02]  /*3610*/  UIADD3 UR50, UPT, UPT, UR62, 0x6, URZ ;  /* 0x000000063e327890 */ /* 0x000fe4000fffe0ff */
        /* <DEDUP_REMOVED lines=9> */
[----:B------:R-:W-:Y:S01]  /*36b0*/  UIADD3 UR12, UPT, UPT, UR12, -0x1, URZ ;  /* 0xffffffff0c0c7890 */ /* 0x000fe2000fffe0ff */
[----:B------:R-:W-:Y:S01]  /*36c0*/  UMOV UR65, 0x40004040 ;  /* 0x4000404000417882 */ /* 0x000fe20000000000 */
[----:B------:R-:W-:Y:S01]  /*36d0*/  UMOV UR63, 0x40004040 ;  /* 0x40004040003f7882 */ /* 0x000fe20000000000 */
[----:B------:R-:W-:Y:S01]  /*36e0*/  UMOV UR61, 0x40004040 ;  /* 0x40004040003d7882 */ /* 0x000fe20000000000 */
[----:B------:R2:W-:Y:S01]  /*36f0*/  UTCHMMA gdesc[UR62], gdesc[UR64], tmem[UR7], tmem[UR32], idesc[UR33], UP4 ;  /* 0x00ff20403e0075ea */ /* 0x0005e2000a000007 */
[----:B------:R-:W-:Y:S01]  /*3700*/  UPLOP3.LUT UP4, UPT, UPT, UPT, UPT, 0x80, 0x8 ;  /* 0x000000000008789c */ /* 0x000fe20003f8f070 */
[----:B------:R-:W-:Y:S01]  /*3710*/  UMOV UR59, 0x40004040 ;  /* 0x40004040003b7882 */ /* 0x000fe20000000000 */
[----:B------:R-:W-:Y:S01]  /*3720*/  UMOV UR57, 0x40004040 ;  /* 0x4000404000397882 */ /* 0x000fe20000000000 */
[----:B------:R2:W-:Y:S01]  /*3730*/  UTCHMMA gdesc[UR58], gdesc[UR60], tmem[UR7], tmem[UR30], idesc[UR31], UPT ;  /* 0x00ff1e3c3a0075ea */ /* 0x0005e2000b800007 */
        /* <DEDUP_REMOVED lines=14> */
[----:B------:R-:W-:Y:S01]  /*3820*/  UMOV UR35, 0x40004040 ;  /* 0x4000404000237882 */ /* 0x000fe20000000000 */
[----:B------:R2:W-:Y:S01]  /*3830*/  UTCHMMA gdesc[UR38], gdesc[UR40], tmem[UR7], tmem[UR20], idesc[UR21], UPT ;  /* 0x00ff1428260075ea */ /* 0x0005e2000b800007 */
[----:B------:R2:W-:Y:S01]  /*3840*/  UTCHMMA gdesc[UR34], gdesc[UR36], tmem[UR7], tmem[UR18], idesc[UR19], UPT ;  /* 0x00ff1224220075ea */ /* 0x0005e2000b800007 */
[----:B------:R2:W-:Y:S01]  /*3850*/  UTCBAR [UR11], URZ ;  /* 0x000000ff0b0073e9 */ /* 0x0005e200080000ff */
[----:B------:R-:W-:Y:S01]  /*3860*/  UMOV UR17, UR14 ;  /* 0x0000000e00117c82 */ /* 0x000fe20008000000 */
[----:B------:R-:W-:Y:S05]  /*3870*/  BRA.U UP0, `(.L_x_60) ;  /* 0xfffffffd00007547 */ /* 0x000fea000b83ffff */
.L_x_57:
[----:B------:R-:W-:Y:S01]  /*3880*/  UIADD3 UR15, UPT, UPT, UR15, 0x1, URZ ;  /* 0x000000010f0f7890 */ /* 0x000fe2000fffe0ff */
[C---:B------:R-:W-:Y:S01]  /*3890*/  ISETP.NE.AND P0, PT, R10.reuse, 0x2, PT ;  /* 0x000000020a00780c */ /* 0x040fe20003f05270 */
[----:B--2---:R-:W-:Y:S02]  /*38a0*/  UIADD3 UR7, UPT, UPT, UR6, 0xc0, URZ ;  /* 0x000000c006077890 */ /* 0x004fe4000fffe0ff */
[----:B------:R-:W-:Y:S01]  /*38b0*/  UISETP.NE.AND UP0, UPT, UR15, 0x4, UPT ;  /* 0x000000040f00788c */ /* 0x000fe2000bf05270 */
[----:B-1----:R-:W-:Y:S02]  /*38c0*/  SEL R0, RZ, 0x1, P0 ;  /* 0x00000001ff007807 */ /* 0x002fe40000000000 */
[----:B------:R-:W-:Y:S01]  /*38d0*/  SEL R10, R10, RZ, P0 ;  /* 0x000000ff0a0a7207 */ /* 0x000fe20000000000 */
[----:B------:R-:W-:Y:S01]  /*38e0*/  USEL UR6, URZ, 0x1, UP0 ;  /* 0x00000001ff067887 */ /* 0x000fe20008000000 */
[----:B------:R-:W-:Y:S01]  /*38f0*/  LOP3.LUT R9, R9, R0, RZ, 0x3c, !PT ;  /* 0x0000000009097212 */ /* 0x000fe200078e3cff */
[----:B------:R-:W-:Y:S01]  /*3900*/  USEL UR15, UR15, URZ, UP0 ;  /* 0x000000ff0f0f7287 */ /* 0x000fe20008000000 */
[----:B------:R1:W-:Y:S03]  /*3910*/  UTCBAR [UR7], URZ ;  /* 0x000000ff070073e9 */ /* 0x0003e600080000ff */
[----:B------:R-:W-:Y:S01]  /*3920*/  LOP3.LUT R11, R11, UR6, RZ, 0x3c, !PT ;  /* 0x000000060b0b7c12 */ /* 0x000fe2000f8e3cff */
[----:B------:R-:W-:Y:S07]  /*3930*/  @P1 BRA `(.L_x_61) ;  /* 0xfffffff800381947 */ /* 0x000fee000383ffff */
[----:B------:R-:W2:Y:S01]  /*3940*/  S2UR UR4, SR_CgaCtaId ;  /* 0x00000000000479c3 */ /* 0x000ea20000008800 */
[----:B------:R-:W-:Y:S01]  /*3950*/  ELECT P0, URZ, PT ;  /* 0x0000000000ff782f */ /* 0x000fe20003800000 */
[----:B------:R-:W-:Y:S01]  /*3960*/  IMAD.MOV.U32 R0, RZ, RZ, 0x1 ;  /* 0x00000001ff007424 */ /* 0x000fe200078e00ff */
[----:B------:R-:W-:Y:S01]  /*3970*/  UIADD3 UR5, UPT, UPT, UR5, 0xe0, URZ ;  /* 0x000000e005057890 */ /* 0x000fe2000fffe0ff */
[----:B------:R-:W-:Y:S01]  /*3980*/  SHF.L.U32 R2, R11, 0x1f, RZ ;  /* 0x0000001f0b027819 */ /* 0x000fe200000006ff */
[----:B------:R-:W-:-:S03]  /*3990*/  UMOV UR6, 0x40 ;  /* 0x0000004000067882 */ /* 0x000fc60000000000 */
[----:B------:R-:W-:Y:S01]  /*39a0*/  UVIRTCOUNT.DEALLOC.SMPOOL 0x80 ;  /* 0x000000800000784c */ /* 0x000fe20000000000 */
[----:B--2---:R-:W-:Y:S02]  /*39b0*/  ULEA UR4, UR4, UR6, 0x18 ;  /* 0x0000000604047291 */ /* 0x004fe4000f8ec0ff */
[----:B------:R-:W-:-:S07]  /*39c0*/  ULEA UR6, UR15, UR5, 0x3 ;  /* 0x000000050f067291 */ /* 0x000fce000f8e18ff */
[----:B------:R2:W-:Y:S02]  /*39d0*/  @P0 STS.U8 [UR4+0x1c], R0 ;  /* 0x00001c00ff000988 */ /* 0x0005e40008000004 */
[----:B------:R-:W4:Y:S02]  /*39e0*/  SYNCS.PHASECHK.TRANS64.TRYWAIT P0, [UR6], R2 ;  /* 0x00000002ff0075a7 */ /* 0x000f240008001106 */
[----:B--2-4-:R-:W-:Y:S05]  /*39f0*/  @!P0 BRA `(.L_x_62) ;  /* 0x0000003c00648947 */ /* 0x014fea0003800000 */
.L_x_141:
[----:B-1----:R-:W-:-:S04]  /*3a00*/  UIADD3 UR7, UPT, UPT, UR15, 0x1, URZ ;  /* 0x000000010f077890 */ /* 0x002fc8000fffe0ff */
[----:B------:R-:W-:-:S04]  /*3a10*/  UISETP.NE.AND UP0, UPT, UR7, 0x4, UPT ;  /* 0x000000040700788c */ /* 0x000fc8000bf05270 */
[----:B------:R-:W-:Y:S02]  /*3a20*/  USEL UR8, URZ, 0x1, UP0 ;  /* 0x00000001ff087887 */ /* 0x000fe40008000000 */
[----:B------:R-:W-:-:S04]  /*3a30*/  USEL UR7, UR7, URZ, UP0 ;  /* 0x000000ff07077287 */ /* 0x000fc80008000000 */
[----:B------:R-:W-:Y:S01]  /*3a40*/  ULEA UR6, UR7, UR5, 0x3 ;  /* 0x0000000507067291 */ /* 0x000fe2000f8e18ff */
[----:B--2---:R-:W-:-:S04]  /*3a50*/  LOP3.LUT R2, R11, UR8, RZ, 0x3c, !PT ;  /* 0x000000080b027c12 */ /* 0x004fc8000f8e3cff */
[----:B------:R-:W-:-:S04]  /*3a60*/  SHF.L.U32 R3, R2, 0x1f, RZ ;  /* 0x0000001f02037819 */ /* 0x000fc800000006ff */
[----:B------:R-:W1:Y:S02]  /*3a70*/  SYNCS.PHASECHK.TRANS64.TRYWAIT P0, [UR6], R3 ;  /* 0x00000003ff0075a7 */ /* 0x000e640008001106 */
[----:B-1----:R-:W-:Y:S05]  /*3a80*/  @!P0 BRA `(.L_x_63) ;  /* 0x0000003c00588947 */ /* 0x002fea0003800000 */
.L_x_143:
        /* <DEDUP_REMOVED lines=9> */
.L_x_145:
[----:B------:R-:W-:-:S04]  /*3b20*/  UIADD3 UR7, UPT, UPT, UR7, 0x1, URZ ;  /* 0x0000000107077890 */ /* 0x000fc8000fffe0ff */
[----:B------:R-:W-:-:S04]  /*3b30*/  UISETP.NE.AND UP0, UPT, UR7, 0x4, UPT ;  /* 0x000000040700788c */ /* 0x000fc8000bf05270 */
[----:B------:R-:W-:Y:S02]  /*3b40*/  USEL UR6, URZ, 0x1, UP0 ;  /* 0x00000001ff067887 */ /* 0x000fe40008000000 */
[----:B------:R-:W-:-:S04]  /*3b50*/  USEL UR7, UR7, URZ, UP0 ;  /* 0x000000ff07077287 */ /* 0x000fc80008000000 */
[----:B------:R-:W-:Y:S01]  /*3b60*/  ULEA UR7, UR7, UR5, 0x3 ;  /* 0x0000000507077291 */ /* 0x000fe2000f8e18ff */
[----:B------:R-:W-:-:S04]  /*3b70*/  LOP3.LUT R2, R2, UR6, RZ, 0x3c, !PT ;  /* 0x0000000602027c12 */ /* 0x000fc8000f8e3cff */
[----:B------:R-:W-:-:S04]  /*3b80*/  SHF.L.U32 R2, R2, 0x1f, RZ ;  /* 0x0000001f02027819 */ /* 0x000fc800000006ff */
[----:B------:R-:W2:Y:S02]  /*3b90*/  SYNCS.PHASECHK.TRANS64.TRYWAIT P0, [UR7], R2 ;  /* 0x00000002ff0075a7 */ /* 0x000ea40008001107 */
[----:B--2---:R-:W-:Y:S05]  /*3ba0*/  @!P0 BRA `(.L_x_65) ;  /* 0x0000003c00408947 */ /* 0x004fea0003800000 */
.L_x_147:
[----:B------:R-:W-:Y:S01]  /*3bb0*/  NOP ;  /* 0x0000000000007918 */ /* 0x000fe20000000000 */
[----:B-1----:R-:W1:Y:S01]  /*3bc0*/  LDS R0, [UR4+0x14] ;  /* 0x00001404ff007984 */ /* 0x002e620008000800 */
[----:B------:R-:W-:Y:S01]  /*3bd0*/  ULOP3.LUT UR6, UR16, 0xffff, URZ, 0xc0, !UPT ;  /* 0x0000ffff10067892 */ /* 0x000fe2000f8ec0ff */
[----:B------:R-:W-:Y:S01]  /*3be0*/  UMOV UR8, 0xffff ;  /* 0x0000ffff00087882 */ /* 0x000fe20000000000 */
[----:B------:R-:W-:Y:S02]  /*3bf0*/  UMOV UR5, 0x1 ;  /* 0x0000000100057882 */ /* 0x000fe40000000000 */
[----:B------:R-:W-:-:S04]  /*3c00*/  USHF.R.U32.HI UR6, URZ, 0x5, UR6 ;  /* 0x00000005ff067899 */ /* 0x000fc80008011606 */
[----:B------:R-:W-:Y:S02]  /*3c10*/  USHF.L.U32 UR8, UR8, UR6, URZ ;  /* 0x0000000608087299 */ /* 0x000fe400080006ff */
[----:B------:R-:W-:-:S04]  /*3c20*/  USHF.L.U32 UR5, UR5, UR6, URZ ;  /* 0x0000000605057299 */ /* 0x000fc800080006ff */
[----:B-1----:R-:W-:-:S04]  /*3c30*/  LOP3.LUT R0, R0, UR8, RZ, 0xc0, !PT ;  /* 0x0000000800007c12 */ /* 0x002fc8000f8ec0ff */
[----:B------:R-:W-:-:S13]  /*3c40*/  ISETP.NE.AND P0, PT, R0, UR8, PT ;  /* 0x0000000800007c0c */ /* 0x000fda000bf05270 */
[----:B------:R-:W-:Y:S05]  /*3c50*/  @P0 BRA `(.L_x_66) ;  /* 0x0000000000580947 */ /* 0x000fea0003800000 */
[----:B------:R-:W1:Y:S02]  /*3c60*/  LDS R0, [UR4+0x18] ;  /* 0x00001804ff007984 */ /* 0x000e640008000800 */
[----:B-1----:R-:W-:-:S04]  /*3c70*/  LOP3.LUT R0, R0, UR5, RZ, 0xc0, !PT ;  /* 0x0000000500007c12 */ /* 0x002fc8000f8ec0ff */
[----:B------:R-:W-:-:S13]  /*3c80*/  ISETP.NE.AND P0, PT, R0, UR5, PT ;  /* 0x0000000500007c0c */ /* 0x000fda000bf05270 */
[----:B------:R-:W-:Y:S05]  /*3c90*/  @P0 BRA `(.L_x_67) ;  /* 0x00000000003c0947 */ /* 0x000fea0003800000 */
[----:B------:R-:W1:Y:S01]  /*3ca0*/  S2R R2, SR_LANEID ;  /* 0x0000000000027919 */ /* 0x000e620000000000 */
[----:B------:R-:W-:Y:S01]  /*3cb0*/  ULOP3.LUT UR8, URZ, UR8, URZ, 0x33, !UPT ;  /* 0x00000008ff087292 */ /* 0x000fe2000f8e33ff */
[----:B------:R-:W-:Y:S02]  /*3cc0*/  VOTEU.ANY UR7, UPT, PT ;  /* 0x0000000000077886 */ /* 0x000fe400038e0100 */
[----:B------:R-:W-:-:S03]  /*3cd0*/  UFLO.U32 UR7, UR7 ;  /* 0x00000007000772bd */ /* 0x000fc600080e0000 */
[----:B------:R-:W-:-:S04]  /*3ce0*/  IMAD.U32 R0, RZ, RZ, UR8 ;  /* 0x00000008ff007e24 */ /* 0x000fc8000f8e00ff */
[----:B------:R2:W4:Y:S02]  /*3cf0*/  REDUX UR6, R0 ;  /* 0x00000000000673c4 */ /* 0x0005240000000000 */
[----:B------:R1:W-:Y:S02]  /*3d00*/  UTCATOMSWS.AND URZ, UR8 ;  /* 0x0000000800ff79e3 */ /* 0x0003e40008000000 */
[----:B-1----:R-:W-:Y:S02]  /*3d10*/  ISETP.EQ.U32.AND P0, PT, R2, UR7, PT ;  /* 0x0000000702007c0c */ /* 0x002fe4000bf02070 */
[----:B--2---:R-:W-:Y:S02]  /*3d20*/  LOP3.LUT R0, RZ, UR5, RZ, 0x33, !PT ;  /* 0x00000005ff007c12 */ /* 0x004fe4000f8e33ff */
[----:B----4-:R-:W-:Y:S02]  /*3d30*/  MOV R2, UR6 ;  /* 0x0000000600027c02 */ /* 0x010fe40008000f00 */
[----:B------:R-:W1:Y:S07]  /*3d40*/  REDUX UR5, R0 ;  /* 0x00000000000573c4 */ /* 0x000e6e0000000000 */
[----:B------:R2:W-:Y:S01]  /*3d50*/  @P0 ATOMS.AND RZ, [UR4+0x14], R2 ;  /* 0x00001402ffff098c */ /* 0x0005e2000a800004 */
[----:B-1----:R-:W-:-:S05]  /*3d60*/  IMAD.U32 R0, RZ, RZ, UR5 ;  /* 0x00000005ff007e24 */ /* 0x002fca000f8e00ff */
[----:B------:R2:W-:Y:S01]  /*3d70*/  @P0 ATOMS.AND RZ, [UR4+0x18], R0 ;  /* 0x00001800ffff098c */ /* 0x0005e2000a800004 */
[----:B------:R-:W-:Y:S05]  /*3d80*/  BRA `(.L_x_68) ;  /* 0x0000000000147947 */ /* 0x000fea0003800000 */
.L_x_67:
[----:B------:R-:W-:Y:S02]  /*3d90*/  MOV R2, 0x3db0 ;  /* 0x00003db000027802 */ /* 0x000fe40000000f00 */
[----:B---3-5:R-:W-:Y:S05]  /*3da0*/  CALL.REL.NOINC `($__internal_0_$__cuda_sm10x_tcgen05_guardrail_trap_col_being_dealloced_not_returned_by_alloc) ;  /* 0x0000003c00b47944 */ /* 0x028fea0003c00000 */
[----:B------:R-:W-:Y:S05]  /*3db0*/  BRA `(.L_x_68) ;  /* 0x0000000000087947 */ /* 0x000fea0003800000 */
.L_x_66:
[----:B------:R-:W-:Y:S02]  /*3dc0*/  MOV R2, 0x3de0 ;  /* 0x00003de000027802 */ /* 0x000fe40000000f00 */
[----:B---3-5:R-:W-:Y:S05]  /*3dd0*/  CALL.REL.NOINC `($__internal_2_$__cuda_sm10x_tcgen05_guardrail_trap_unallocated_columns_being_dealloced) ;  /* 0x0000003c00c07944 */ /* 0x028fea0003c00000 */
.L_x_68:
[----:B------:R-:W-:Y:S01]  /*3de0*/  NOP ;  /* 0x0000000000007918 */ /* 0x000fe20000000000 */
[----:B------:R-:W-:Y:S05]  /*3df0*/  EXIT ;  /* 0x000000000000794d */ /* 0x000fea0003800000 */
.L_x_50:
[----:B------:R-:W-:-:S09]  /*3e00*/  UISETP.NE.OR UP2, UPT, UR8, 0x3, !UP2 ;  /* 0x000000030800788c */ /* 0x000fd2000d745670 */
[----:B------:R-:W-:Y:S05]  /*3e10*/  BRA.U UP2, `(.L_x_69) ;  /* 0x0000000d02ac7547 */ /* 0x000fea000b800000 */
[----:B------:R-:W1:Y:S01]  /*3e20*/  LDC R0, c[0x0][0xb30] ;  /* 0x0002cc00ff007b82 */ /* 0x000e620000000800 */
[----:B------:R-:W2:Y:S01]  /*3e30*/  LDCU.64 UR8, c[0x0][0x888] ;  /* 0x00011100ff0877ac */ /* 0x000ea20008000a00 */
[----:B------:R-:W-:Y:S01]  /*3e40*/  IMAD.MOV.U32 R32, RZ, RZ, 0x1 ;  /* 0x00000001ff207424 */ /* 0x000fe200078e00ff */
[----:B------:R-:W-:Y:S01]  /*3e50*/  CS2R R28, SRZ ;  /* 0x00000000001c7805 */ /* 0x000fe2000001ff00 */
[----:B------:R-:W-:Y:S01]  /*3e60*/  IMAD.MOV.U32 R25, RZ, RZ, 0x1000 ;  /* 0x00001000ff197424 */ /* 0x000fe200078e00ff */
[----:B------:R-:W4:Y:S03]  /*3e70*/  LDCU.64 UR4, c[0x0][0x890] ;  /* 0x00011200ff0477ac */ /* 0x000f260008000a00 */
[----:B------:R-:W3:Y:S01]  /*3e80*/  LDC R24, c[0x0][0x370] ;  /* 0x0000dc00ff187b82 */ /* 0x000ee20000000800 */
[----:B------:R-:W-:Y:S01]  /*3e90*/  UMOV UR7, 0x400 ;  /* 0x0000040000077882 */ /* 0x000fe20000000000 */
[----:B------:R-:W-:-:S02]  /*3ea0*/  UPLOP3.LUT UP1, UPT, UPT, UPT, UPT, 0x40, 0x4 ;  /* 0x000000000004789c */ /* 0x000fc40003f2e870 */
[----:B------:R-:W-:Y:S01]  /*3eb0*/  ULEA UR7, UR37, UR7, 0x18 ;  /* 0x0000000725077291 */ /* 0x000fe2000f8ec0ff */
[----:B------:R-:W-:-:S03]  /*3ec0*/  UMOV UR13, URZ ;  /* 0x000000ff000d7c82 */ /* 0x000fc60008000000 */
[----:B------:R-:W3:Y:S01]  /*3ed0*/  LDC R3, c[0x0][0xb0c] ;  /* 0x0002c300ff037b82 */ /* 0x000ee20000000800 */
[----:B--2---:R-:W-:Y:S02]  /*3ee0*/  UISETP.NE.U32.AND UP3, UPT, UR8, URZ, UPT ;  /* 0x000000ff0800728c */ /* 0x004fe4000bf65070 */
[----:B----4-:R-:W-:-:S05]  /*3ef0*/  UISETP.NE.U32.AND UP4, UPT, UR4, URZ, UPT ;  /* 0x000000ff0400728c */ /* 0x010fca000bf85070 */
[----:B------:R-:W2:Y:S01]  /*3f00*/  LDC R22, c[0x0][0xb20] ;  /* 0x0002c800ff167b82 */ /* 0x000ea20000000800 */
[----:B-1----:R-:W-:Y:S01]  /*3f10*/  ISETP.NE.AND P1, PT, R0, 0x1, PT ;  /* 0x000000010000780c */ /* 0x002fe20003f25270 */
[----:B------:R-:W-:Y:S02]  /*3f20*/  UISETP.NE.AND.EX UP3, UPT, UR9, URZ, UPT, UP3 ;  /* 0x000000ff0900728c */ /* 0x000fe4000bf65330 */
[----:B------:R-:W-:-:S04]  /*3f30*/  UISETP.NE.AND.EX UP4, UPT, UR5, URZ, UPT, UP4 ;  /* 0x000000ff0500728c */ /* 0x000fc8000bf85340 */
[----:B------:R-:W1:Y:S08]  /*3f40*/  LDC.64 R30, c[0x0][0x348] ;  /* 0x0000d200ff1e7b82 */ /* 0x000e700000000a00 */
[----:B------:R-:W4:Y:S08]  /*3f50*/  LDC.64 R14, c[0x0][0xb10] ;  /* 0x0002c400ff0e7b82 */ /* 0x000f300000000a00 */
[----:B------:R-:W1:Y:S08]  /*3f60*/  LDC.64 R6, c[0x0][0xb18] ;  /* 0x0002c600ff067b82 */ /* 0x000e700000000a00 */
[----:B------:R-:W1:Y:S08]  /*3f70*/  LDC.64 R4, c[0x0][0xb28] ;  /* 0x0002ca00ff047b82 */ /* 0x000e700000000a00 */
[----:B--23--:R-:W1:Y:S02]  /*3f80*/  LDC R23, c[0x0][0x374] ;  /* 0x0000dd00ff177b82 */ /* 0x00ce640000000800 */
.L_x_78:
[C---:B------:R-:W-:Y:S02]  /*3f90*/  LEA R0, R29.reuse, UR7, 0x3 ;  /* 0x000000071d007c11 */ /* 0x040fe4000f8e18ff */
[----:B------:R-:W-:Y:S02]  /*3fa0*/  SHF.L.U32 R2, R28, 0x1f, RZ ;  /* 0x0000001f1c027819 */ /* 0x000fe400000006ff */
[----:B------:R-:W-:Y:S02]  /*3fb0*/  LEA R16, R29, UR7, 0x4 ;  /* 0x000000071d107c11 */ /* 0x000fe4000f8e20ff */
[----:B--2---:R-:W2:Y:S02]  /*3fc0*/  SYNCS.PHASECHK.TRANS64.TRYWAIT P0, [R0+URZ+0xa0], R2 ;  /* 0x0000a002000075a7 */ /* 0x004ea400080011ff */
[----:B--2---:R-:W-:Y:S05]  /*3fd0*/  @!P0 BRA `(.L_x_70) ;  /* 0x00000038004c8947 */ /* 0x004fea0003800000 */
.L_x_148:
[----:B------:R-:W-:Y:S01]  /*3fe0*/  ISETP.GE.AND P0, PT, R26, 0x1, PT ;  /* 0x000000011a00780c */ /* 0x000fe20003f06270 */
[----:B------:R-:W3:Y:S01]  /*3ff0*/  LDS.128 R16, [R16+0x130] ;  /* 0x0001300010107984 */ /* 0x000ee20000000c00 */
[----:B--2---:R-:W-:Y:S01]  /*4000*/  VIADD R0, R0, 0xb0 ;  /* 0x000000b000007836 */ /* 0x004fe20000000000 */
[----:B------:R-:W-:Y:S01]  /*4010*/  @!PT LDS RZ, [RZ] ;  /* 0x00000000fffff984 */ /* 0x000fe20000000800 */
[----:B------:R-:W-:Y:S01]  /*4020*/  @!PT LDS RZ, [RZ] ;  /* 0x00000000fffff984 */ /* 0x000fe20000000800 */
[----:B------:R-:W-:Y:S01]  /*4030*/  @!PT LDS RZ, [RZ] ;  /* 0x00000000fffff984 */ /* 0x000fe20000000800 */
[----:B------:R-:W-:Y:S01]  /*4040*/  @!PT LDS RZ, [RZ] ;  /* 0x00000000fffff984 */ /* 0x000fe20000000800 */
[----:B------:R2:W-:Y:S06]  /*4050*/  MEMBAR.ALL.CTA ;  /* 0x0000000000007992 */ /* 0x0005ec0000008000 */
[----:B--2---:R-:W2:Y:S01]  /*4060*/  FENCE.VIEW.ASYNC.S ;  /* 0x00000000000073c6 */ /* 0x004ea20000000000 */
[----:B------:R-:W-:Y:S04]  /*4070*/  PRMT R0, RZ, 0x654, R0 ;  /* 0x00000654ff007816 */ /* 0x000fe80000000000 */
[----:B--2---:R2:W-:Y:S01]  /*4080*/  SYNCS.ARRIVE.TRANS64.RED.A1T0 RZ, [R0+URZ], RZ ;  /* 0x000000ff00ff79a7 */ /* 0x0045e200081004ff */
[----:B---3--:R-:W-:Y:S11]  /*4090*/  LOP3.LUT P3, RZ, R18, 0x1, RZ, 0xc0, !PT ;  /* 0x0000000112ff7812 */ /* 0x008ff6000786c0ff */
[----:B------:R-:W-:Y:S02]  /*40a0*/  @!UPT UIADD3 URZ, UPT, UPT, URZ, URZ, URZ ;  /* 0x000000fffffff290 */ /* 0x000fe4000fffe0ff */
[----:B------:R-:W-:Y:S02]  /*40b0*/  @P3 MOV R11, R16 ;  /* 0x00000010000b3202 */ /* 0x000fe40000000f00 */
[----:B------:R-:W-:Y:S01]  /*40c0*/  @P3 LOP3.LUT R10, R17, 0xffff, RZ, 0xc0, !PT ;  /* 0x0000ffff110a3812 */ /* 0x000fe200078ec0ff */
[----:B--2---:R-:W-:Y:S06]  /*40d0*/  @!P0 BRA `(.L_x_71) ;  /* 0x0000000000a48947 */ /* 0x004fec0003800000 */
[-C--:B-1----:R-:W-:Y:S01]  /*40e0*/  IMAD.HI.U32 R0, R23, R7.reuse, RZ ;  /* 0x0000000717007227 */ /* 0x082fe200078e00ff */
[----:B------:R-:W-:Y:S02]  /*40f0*/  ISETP.NE.AND P0, PT, R6, 0x1, PT ;  /* 0x000000010600780c */ /* 0x000fe40003f05270 */
[----:B------:R-:W-:Y:S01]  /*4100*/  ISETP.NE.AND P2, PT, R26, 0x1, PT ;  /* 0x000000011a00780c */ /* 0x000fe20003f45270 */
[----:B----4-:R-:W-:Y:S01]  /*4110*/  IMAD.HI.U32 R9, R24, R14, RZ ;  /* 0x0000000e18097227 */ /* 0x010fe200078e00ff */
[----:B------:R-:W-:Y:S02]  /*4120*/  SHF.R.U32.HI R0, RZ, R22, R0 ;  /* 0x00000016ff007219 */ /* 0x000fe40000011600 */
[----:B------:R-:W-:Y:S01]  /*4130*/  ISETP.NE.AND P4, PT, R3, 0x1, PT ;  /* 0x000000010300780c */ /* 0x000fe20003f85270 */
[----:B------:R-:W-:Y:S01]  /*4140*/  IMAD.HI.U32 R13, R10, R7, RZ ;  /* 0x000000070a0d7227 */ /* 0x000fe200078e00ff */
[----:B------:R-:W-:Y:S02]  /*4150*/  SHF.R.U32.HI R9, RZ, R15, R9 ;  /* 0x0000000fff097219 */ /* 0x000fe40000011609 */
[----:B------:R-:W-:Y:S01]  /*4160*/  SEL R0, R23, R0, !P0 ;  /* 0x0000000017007207 */ /* 0x000fe20004000000 */
[----:B------:R-:W-:Y:S01]  /*4170*/  IMAD.HI.U32 R12, R11, R14, RZ ;  /* 0x0000000e0b0c7227 */ /* 0x000fe200078e00ff */
[----:B------:R-:W-:Y:S03]  /*4180*/  SEL R9, R24, R9, !P4 ;  /* 0x0000000918097207 */ /* 0x000fe60006000000 */
[-C--:B------:R-:W-:Y:S01]  /*4190*/  IMAD.HI.U32 R8, R0, R4.reuse, RZ ;  /* 0x0000000400087227 */ /* 0x080fe200078e00ff */
[----:B------:R-:W-:Y:S03]  /*41a0*/  SHF.R.U32.HI R12, RZ, R15, R12 ;  /* 0x0000000fff0c7219 */ /* 0x000fe6000001160c */
[----:B------:R-:W-:Y:S01]  /*41b0*/  IMAD.HI.U32 R2, R9, R4, RZ ;  /* 0x0000000409027227 */ /* 0x000fe200078e00ff */
[-C--:B------:R-:W-:Y:S02]  /*41c0*/  @P2 SHF.R.U32.HI R0, RZ, R5.reuse, R8 ;  /* 0x00000005ff002219 */ /* 0x080fe40000011608 */
[----:B------:R-:W-:Y:S02]  /*41d0*/  SHF.R.U32.HI R8, RZ, R22, R13 ;  /* 0x00000016ff087219 */ /* 0x000fe4000001160d */
[----:B------:R-:W-:Y:S01]  /*41e0*/  @P2 SHF.R.U32.HI R9, RZ, R5, R2 ;  /* 0x00000005ff092219 */ /* 0x000fe20000011602 */
[----:B------:R-:W-:Y:S01]  /*41f0*/  IMAD R0, R26, R0, RZ ;  /* 0x000000001a007224 */ /* 0x000fe200078e02ff */
[----:B------:R-:W-:Y:S02]  /*4200*/  SEL R8, R10, R8, !P0 ;  /* 0x000000080a087207 */ /* 0x000fe40004000000 */
[----:B------:R-:W-:Y:S01]  /*4210*/  SEL R2, R11, R12, !P4 ;  /* 0x0000000c0b027207 */ /* 0x000fe20006000000 */
[----:B------:R-:W-:Y:S01]  /*4220*/  IMAD R12, R26, R9, RZ ;  /* 0x000000091a0c7224 */ /* 0x000fe200078e02ff */
[C---:B------:R-:W-:Y:S01]  /*4230*/  ISETP.GE.AND P0, PT, R8.reuse, R0, PT ;  /* 0x000000000800720c */ /* 0x040fe20003f06270 */
[----:B------:R-:W-:Y:S03]  /*4240*/  IMAD.HI.U32 R0, R8, R4, RZ ;  /* 0x0000000408007227 */ /* 0x000fe600078e00ff */
[----:B------:R-:W-:Y:S02]  /*4250*/  ISETP.GE.OR P0, PT, R2, R12, P0 ;  /* 0x0000000c0200720c */ /* 0x000fe40000706670 */
[-C--:B------:R-:W-:Y:S04]  /*4260*/  SHF.R.U32.HI R0, RZ, R5.reuse, R0 ;  /* 0x00000005ff007219 */ /* 0x080fe80000011600 */
[----:B------:R-:W-:Y:S05]  /*4270*/  SEL R13, R8, R0, !P2 ;  /* 0x00000000080d7207 */ /* 0x000fea0005000000 */
[----:B------:R-:W-:Y:S02]  /*4280*/  IMAD.MOV R12, RZ, RZ, -R13 ;  /* 0x000000ffff0c7224 */ /* 0x000fe400078e0a0d */
[----:B------:R-:W-:Y:S04]  /*4290*/  @!P0 IMAD.HI.U32 R0, R2, R4, RZ ;  /* 0x0000000402008227 */ /* 0x000fe800078e00ff */
[----:B------:R-:W-:Y:S01]  /*42a0*/  IMAD R12, R26, R12, R8 ;  /* 0x0000000c1a0c7224 */ /* 0x000fe200078e0208 */
[----:B------:R-:W-:Y:S04]  /*42b0*/  @!P0 SHF.R.U32.HI R0, RZ, R5, R0 ;  /* 0x00000005ff008219 */ /* 0x000fe80000011600 */
[----:B------:R-:W-:Y:S04]  /*42c0*/  @!P0 SEL R0, R2, R0, !P2 ;  /* 0x0000000002008207 */ /* 0x000fe80005000000 */
[----:B------:R-:W-:Y:S01]  /*42d0*/  @!P0 IADD3 R13, PT, PT, R13, -R0, RZ ;  /* 0x800000000d0d8210 */ /* 0x000fe20007ffe0ff */
[----:B------:R-:W-:Y:S01]  /*42e0*/  @!P0 IMAD R0, R9, R12, R0 ;  /* 0x0000000c09008224 */ /* 0x000fe200078e0200 */
[----:B------:R-:W-:Y:S01]  /*42f0*/  IADD3 R9, PT, PT, -R8, RZ, RZ ;  /* 0x000000ff08097210 */ /* 0x000fe20007ffe1ff */
[--C-:B------:R-:W-:Y:S02]  /*4300*/  IMAD.MOV R12, RZ, RZ, -R2.reuse ;  /* 0x000000ffff0c7224 */ /* 0x100fe400078e0a02 */
[----:B------:R-:W-:Y:S02]  /*4310*/  @!P0 IMAD R8, R13, R26, R2 ;  /* 0x0000001a0d088224 */ /* 0x000fe400078e0202 */
[----:B------:R-:W-:Y:S02]  /*4320*/  @!P0 IMAD.MOV.U32 R2, RZ, RZ, R0 ;  /* 0x000000ffff028224 */ /* 0x000fe400078e0000 */
[----:B------:R-:W-:Y:S02]  /*4330*/  IMAD R11, R3, R12, R11 ;  /* 0x0000000c030b7224 */ /* 0x000fe400078e020b */
[----:B------:R-:W-:Y:S02]  /*4340*/  IMAD R10, R6, R9, R10 ;  /* 0x00000009060a7224 */ /* 0x000fe400078e020a */
[----:B------:R-:W-:Y:S02]  /*4350*/  IMAD R11, R2, R3, R11 ;  /* 0x00000003020b7224 */ /* 0x000fe400078e020b */
[----:B------:R-:W-:Y:S02]  /*4360*/  IMAD R10, R8, R6, R10 ;  /* 0x00000006080a7224 */ /* 0x000fe400078e020a */
.L_x_71:
[----:B------:R-:W-:Y:S05]  /*4370*/  BRA.U UP1, `(.L_x_72) ;  /* 0x0000000101107547 */ /* 0x000fea000b800000 */
[----:B------:R-:W-:Y:S04]  /*4380*/  MOV R2, UR6 ;  /* 0x0000000600027c02 */ /* 0x000fe80008000f00 */
[----:B------:R-:W-:Y:S04]  /*4390*/  SHF.L.U32 R2, R2, 0x1f, RZ ;  /* 0x0000001f02027819 */ /* 0x000fe800000006ff */
[----:B------:R-:W2:Y:S02]  /*43a0*/  SYNCS.PHASECHK.TRANS64.TRYWAIT P0, [UR7+0x98], R2 ;  /* 0x00009802ff0075a7 */ /* 0x000ea40008001107 */
[----:B--2---:R-:W-:Y:S05]  /*43b0*/  @!P0 BRA `(.L_x_73) ;  /* 0x0000003400688947 */ /* 0x004fea0003800000 */
.L_x_72:
[----:B------:R-:W-:Y:S02]  /*43c0*/  R2UR UR11, R21 ;  /* 0x00000000150b72ca */ /* 0x000fe400000e0000 */
[----:B------:R-:W-:Y:S02]  /*43d0*/  R2UR UR10, R20 ;  /* 0x00000000140a72ca */ /* 0x000fe400000e0000 */
[----:B------:R-:W-:Y:S04]  /*43e0*/  ISETP.NE.U32.AND P2, PT, RZ, UR4, PT ;  /* 0x00000004ff007c0c */ /* 0x000fe8000bf45070 */
[----:B------:R-:W-:Y:S05]  /*43f0*/  ISETP.NE.AND.EX P2, PT, RZ, UR5, PT, P2 ;  /* 0x00000005ff007c0c */ /* 0x000fea000bf45320 */
[----:B------:R-:W-:Y:S02]  /*4400*/  USHF.L.U32 UR11, UR11, 0x6, URZ ;  /* 0x000000060b0b7899 */ /* 0x000fe400080006ff */
[----:B------:R-:W-:Y:S01]  /*4410*/  USHF.L.U32 UR10, UR10, 0x6, URZ ;  /* 0x000000060a0a7899 */ /* 0x000fe200080006ff */
[----:B------:R-:W-:Y:S11]  /*4420*/  BRA.U !UP4, `(.L_x_74) ;  /* 0x000000010c347547 */ /* 0x000ff6000b800000 */
[----:B------:R-:W-:Y:S01]  /*4430*/  UPLOP3.LUT UP0, UPT, UPT, UPT, UP3, 0x80, 0x8 ;  /* 0x000000000008789c */ /* 0x000fe20003f0f030 */
[----:B--2---:R-:W-:Y:S02]  /*4440*/  HFMA2 R0, -RZ, RZ, 0, 5.9604644775390625e-08 ;  /* 0x00000001ff007431 */ /* 0x004fe400000001ff */
[----:B------:R-:W-:Y:S03]  /*4450*/  IMAD.MOV.U32 R60, RZ, RZ, 0x1 ;  /* 0x00000001ff3c7424 */ /* 0x000fe600078e00ff */
[----:B------:R-:W-:Y:S05]  /*4460*/  PLOP3.LUT P0, PT, PT, PT, UP0, 0x80, 0x8 ;  /* 0x000000000008781c */ /* 0x000fea0003f0f008 */
[----:B------:R-:W2:Y:S01]  /*4470*/  @UP0 LDCU.64 UR14, c[0x0][0x888] ;  /* 0x00011100ff0e07ac */ /* 0x000ea20008000a00 */
[----:B------:R-:W-:Y:S07]  /*4480*/  @UP0 UIMAD UR8, UR36, UR4, URZ ;  /* 0x00000004240802a4 */ /* 0x000fee000f8e02ff */
[----:B------:R-:W-:Y:S01]  /*4490*/  @!P0 PRMT R60, R0, 0x7610, R60 ;  /* 0x00007610003c8816 */ /* 0x000fe2000000003c */
[----:B--2---:R-:W-:Y:S03]  /*44a0*/  @UP0 UIMAD.WIDE UR14, UR8, 0x4, UR14 ;  /* 0x00000004080e08a5 */ /* 0x004fe6000f8e020e */
[----:B------:R-:W2:Y:S03]  /*44b0*/  @!UP0 LDCU UR8, c[0x0][0x880] ;  /* 0x00011000ff0887ac */ /* 0x000ea60008000800 */
[----:B------:R-:W-:Y:S01]  /*44c0*/  IMAD.U32 R8, RZ, RZ, UR14 ;  /* 0x0000000eff087e24 */ /* 0x000fe2000f8e00ff */
[----:B------:R-:W-:Y:S05]  /*44d0*/  MOV R9, UR15 ;  /* 0x0000000f00097c02 */ /* 0x000fea0008000f00 */
[----:B-----5:R3:W5:Y:S02]  /*44e0*/  @P0 LDG.E R35, desc[UR46][R8.64] ;  /* 0x0000002e08230981 */ /* 0x020764000c1e1900 */
[----:B--23--:R-:W-:Y:S07]  /*44f0*/  @!P0 IMAD.U32 R35, RZ, RZ, UR8 ;  /* 0x00000008ff238e24 */ /* 0x00cfee000f8e00ff */
.L_x_74:
[----:B-----5:R-:W-:Y:S01]  /*4500*/  @!P2 FSETP.EQ.AND P0, PT, R35, RZ, PT ;  /* 0x000000ff2300a20b */ /* 0x020fe20003f02000 */
[----:B------:R-:W-:Y:S01]  /*4510*/  @!UPT UIADD3 URZ, UPT, UPT, URZ, URZ, URZ ;  /* 0x000000fffffff290 */ /* 0x000fe2000fffe0ff */
[----:B------:R-:W-:Y:S11]  /*4520*/  @!P2 BRA `(.L_x_75) ;  /* 0x000000000014a947 */ /* 0x000ff60003800000 */
[----:B------:R-:W-:Y:S02]  /*4530*/  LOP3.LUT P2, RZ, R60, 0xff, RZ, 0xc0, !PT ;  /* 0x000000ff3cff7812 */ /* 0x000fe4000784c0ff */
[----:B------:R-:W-:Y:S04]  /*4540*/  PLOP3.LUT P0, PT, PT, PT, UP0, 0x80, 0x8 ;  /* 0x000000000008781c */ /* 0x000fe80003f0f008 */
[----:B------:R-:W-:Y:S07]  /*4550*/  PLOP3.LUT P0, PT, P0, PT, PT, 0x8, 0x80 ;  /* 0x000000000080781c */ /* 0x000fee000070e170 */
[----:B------:R-:W-:Y:S11]  /*4560*/  @P2 FSETP.EQ.AND P0, PT, R35, RZ, PT ;  /* 0x000000ff2300220b */ /* 0x000ff60003f02000 */
[----:B------:R-:W-:Y:S02]  /*4570*/  @!UPT UIADD3 URZ, UPT, UPT, URZ, URZ, URZ ;  /* 0x000000fffffff290 */ /* 0x000fe4000fffe0ff */
.L_x_75:
[----:B------:R-:W-:Y:S01]  /*4580*/  ULEA UR15, UR13, UR7, 0x3 ;  /* 0x000000070d0f7291 */ /* 0x000fe2000f8e18ff */
[----:B------:R-:W-:Y:S02]  /*4590*/  SHF.L.U32 R9, R32, 0x1f, RZ ;  /* 0x0000001f20097819 */ /* 0x000fe400000006ff */
[----:B------:R-:W-:Y:S04]  /*45a0*/  ELECT P4, URZ, PT ;  /* 0x0000000000ff782f */ /* 0x000fe80003880000 */
[----:B------:R-:W-:Y:S02]  /*45b0*/  PLOP3.LUT P4, PT, P0, P4, PT, 0xf2, 0x2f ;  /* 0x00000000002f781c */ /* 0x000fe40000789e72 */
[----:B------:R-:W3:Y:S11]  /*45c0*/  SYNCS.PHASECHK.TRANS64.TRYWAIT P2, [UR15+0x78], R9 ;  /* 0x00007809ff0075a7 */ /* 0x000ef6000804110f */
[----:B-1----:R-:W-:Y:S05]  /*45d0*/  @!P4 IADD3 R8, P0, PT, R30, 0x580, RZ ;  /* 0x000005801e08c810 */ /* 0x002fea0007f1e0ff */
[----:B--2---:R-:W-:Y:S01]  /*45e0*/  @!P4 IMAD.X R2, RZ, RZ, R31, P0 ;  /* 0x000000ffff02c224 */ /* 0x004fe200000e061f */
[----:B---3--:R-:W-:Y:S07]  /*45f0*/  @!P2 BRA `(.L_x_76) ;  /* 0x0000003000f0a947 */ /* 0x008fee0003800000 */
.L_x_151:
[----:B------:R-:W2:Y:S01]  /*4600*/  LDC.64 R12, c[0x0][0xb18] ;  /* 0x0002c600ff0c7b82 */ /* 0x000ea20000000a00 */
[----:B------:R-:W-:Y:S01]  /*4610*/  @!P4 R2UR UR8, R2 ;  /* 0x000000000208c2ca */ /* 0x000fe200000e0000 */
[----:B------:R-:W-:Y:S01]  /*4620*/  VOTEU.ALL UP2, P4 ;  /* 0x0000000000ff7886 */ /* 0x000fe20002040000 */
[----:B------:R-:W-:Y:S01]  /*4630*/  @!P4 R2UR UR9, R8 ;  /* 0x000000000809c2ca */ /* 0x000fe200000e0000 */
[----:B------:R-:W-:Y:S01]  /*4640*/  VOTEU.ALL UP1, P4 ;  /* 0x0000000000ff7886 */ /* 0x000fe20002020000 */
[----:B-1----:R-:W-:Y:S03]  /*4650*/  @!P4 IMAD.MOV.U32 R0, RZ, RZ, 0x1000 ;  /* 0x00001000ff00c424 */ /* 0x002fe600078e00ff */
[----:B------:R-:W1:Y:S01]  /*4660*/  @!P1 LDC R2, c[0x0][0xb0c] ;  /* 0x0002c300ff029b82 */ /* 0x000e620000000800 */
[----:B------:R-:W-:Y:S01]  /*4670*/  UMOV UR20, 0x0 ;  /* 0x0000000000147882 */ /* 0x000fe20000000000 */
[----:B------:R-:W-:Y:S01]  /*4680*/  UMOV UR21, 0x10000000 ;  /* 0x1000000000157882 */ /* 0x000fe20000000000 */
[----:B------:R-:W-:Y:S01]  /*4690*/  UMOV UR12, UR36 ;  /* 0x00000024000c7c82 */ /* 0x000fe20008000000 */
[----:B------:R-:W-:Y:S01]  /*46a0*/  UIADD3 UR14, UPT, UPT, UR13, 0x1, URZ ;  /* 0x000000010d0e7890 */ /* 0x000fe2000fffe0ff */
[----:B------:R-:W-:Y:S01]  /*46b0*/  @P3 SHF.R.U32.HI R27, RZ, 0x10, R17 ;  /* 0x00000010ff1b3819 */ /* 0x000fe20000011611 */
[----:B------:R-:W-:Y:S02]  /*46c0*/  VIADD R29, R29, 0x1 ;  /* 0x000000011d1d7836 */ /* 0x000fe40000000000 */
[----:B------:R-:W-:Y:S01]  /*46d0*/  IMAD.U32 R9, RZ, RZ, UR8 ;  /* 0x00000008ff097e24 */ /* 0x000fe2000f8e00ff */
[----:B------:R-:W-:Y:S01]  /*46e0*/  @!UP2 ULEA UR8, UR13, UR7, 0xc ;  /* 0x000000070d08a291 */ /* 0x000fe2000f8e60ff */
[----:B------:R-:W-:Y:S01]  /*46f0*/  IMAD.U32 R8, RZ, RZ, UR9 ;  /* 0x00000009ff087e24 */ /* 0x000fe2000f8e00ff */
[----:B------:R-:W-:Y:S02]  /*4700*/  UIADD3 UR9, UPT, UPT, UR15, 0x60, URZ ;  /* 0x000000600f097890 */ /* 0x000fe4000fffe0ff */
[----:B------:R-:W-:Y:S01]  /*4710*/  @!P4 R2UR UR19, R9 ;  /* 0x000000000913c2ca */ /* 0x000fe200000e0000 */
[----:B------:R-:W-:Y:S01]  /*4720*/  @!UP2 UIADD3 UR8, UPT, UPT, UR8, 0x200, URZ ;  /* 0x000002000808a890 */ /* 0x000fe2000fffe0ff */
[----:B------:R-:W-:Y:S01]  /*4730*/  @!P4 R2UR UR18, R8 ;  /* 0x000000000812c2ca */ /* 0x000fe200000e0000 */
[----:B------:R-:W-:Y:S01]  /*4740*/  UISETP.NE.AND UP5, UPT, UR14, 0x3, UPT ;  /* 0x000000030e00788c */ /* 0x000fe2000bfa5270 */
[----:B------:R-:W3:Y:S01]  /*4750*/  LDC.64 R8, c[0x0][0xb10] ;  /* 0x0002c400ff087b82 */ /* 0x000ee20000000a00 */
[----:B------:R-:W-:Y:S02]  /*4760*/  UPRMT UR16, UR37, 0x654, UR9 ;  /* 0x0000065425107896 */ /* 0x000fe40008000009 */
[----:B------:R-:W-:Y:S02]  /*4770*/  USEL UR17, URZ, 0x1, UP5 ;  /* 0x00000001ff117887 */ /* 0x000fe4000a800000 */
[----:B------:R-:W-:Y:S04]  /*4780*/  USEL UR14, UR14, URZ, UP5 ;  /* 0x000000ff0e0e7287 */ /* 0x000fe8000a800000 */
[----:B------:R-:W-:Y:S01]  /*4790*/  ULEA UR13, UR14, UR7, 0x3 ;  /* 0x000000070e0d7291 */ /* 0x000fe2000f8e18ff */
[----:B------:R-:W-:Y:S01]  /*47a0*/  LOP3.LUT R32, R32, UR17, RZ, 0x3c, !PT ;  /* 0x0000001120207c12 */ /* 0x000fe2000f8e3cff */
[----:B------:R1:W-:Y:S01]  /*47b0*/  @!UP1 UTMALDG.3D [UR8], [UR18], desc[UR20] ;  /* 0x00001408120095b4 */ /* 0x0003e20008011000 */
[----:B------:R5:W-:Y:S02]  /*47c0*/  @!P4 SYNCS.ARRIVE.TRANS64.RED.A0TR RZ, [UR15+0x60], R0 ;  /* 0x00006000ffffc9a7 */ /* 0x000be4000830040f */
[----:B------:R-:W-:Y:S01]  /*47d0*/  SHF.L.U32 R20, R32, 0x1f, RZ ;  /* 0x0000001f20147819 */ /* 0x000fe200000006ff */
[C---:B---3--:R-:W-:Y:S01]  /*47e0*/  @!P1 IMAD.HI.U32 R8, R11.reuse, R8, RZ ;  /* 0x000000080b089227 */ /* 0x048fe200078e00ff */
[----:B--2---:R-:W-:Y:S02]  /*47f0*/  @!P1 ISETP.NE.AND P0, PT, R12, 0x1, PT ;  /* 0x000000010c00980c */ /* 0x004fe40003f05270 */
[----:B-1----:R-:W-:Y:S01]  /*4800*/  @!P1 ISETP.NE.AND P2, PT, R2, 0x1, PT ;  /* 0x000000010200980c */ /* 0x002fe20003f45270 */
[----:B------:R-:W-:Y:S01]  /*4810*/  SYNCS.ARRIVE.TRANS64.RED.A1T0 RZ, [UR16], RZ ;  /* 0x000000ffffff79a7 */ /* 0x000fe20008100410 */
[C---:B------:R-:W-:Y:S01]  /*4820*/  @!P1 IMAD.HI.U32 R13, R10.reuse, R13, RZ ;  /* 0x0000000d0a0d9227 */ /* 0x040fe200078e00ff */
[----:B------:R-:W-:Y:S04]  /*4830*/  @!P1 SHF.R.U32.HI R8, RZ, R9, R8 ;  /* 0x00000009ff089219 */ /* 0x000fe80000011608 */
[----:B------:R-:W-:Y:S01]  /*4840*/  @!P1 SEL R8, R11, R8, !P2 ;  /* 0x000000080b089207 */ /* 0x000fe20005000000 */
[----:B------:R-:W1:Y:S01]  /*4850*/  SYNCS.PHASECHK.TRANS64.TRYWAIT P5, [UR13+0x78], R20 ;  /* 0x00007814ff0075a7 */ /* 0x000e6200080a110d */
[----:B-----5:R-:W2:Y:S02]  /*4860*/  @!P1 LDC R0, c[0x0][0xb20] ;  /* 0x0002c800ff009b82 */ /* 0x020ea40000000800 */
[----:B--2---:R-:W-:Y:S04]  /*4870*/  @!P1 SHF.R.U32.HI R0, RZ, R0, R13 ;  /* 0x00000000ff009219 */ /* 0x004fe8000001160d */
[----:B------:R-:W-:Y:S05]  /*4880*/  @!P1 SEL R9, R10, R0, !P0 ;  /* 0x000000000a099207 */ /* 0x000fea0004000000 */
[----:B------:R-:W-:Y:S02]  /*4890*/  @!P1 IMAD.IADD R0, R9, 0x1, -R8 ;  /* 0x0000000109009824 */ /* 0x000fe400078e0a08 */
[----:B------:R-:W-:Y:S02]  /*48a0*/  @!P1 IMAD.IADD R8, R8, 0x1, -R9 ;  /* 0x0000000108089824 */ /* 0x000fe400078e0a09 */
[----:B------:R-:W-:Y:S02]  /*48b0*/  @!P1 IMAD R11, R0, R2, R11 ;  /* 0x00000002000b9224 */ /* 0x000fe400078e020b */
[----:B------:R-:W-:Y:S01]  /*48c0*/  @!P1 IMAD R10, R8, R12, R10 ;  /* 0x0000000c080a9224 */ /* 0x000fe200078e020a */
[----:B-1----:R-:W-:Y:S06]  /*48d0*/  @!P5 BRA `(.L_x_77) ;  /* 0x000000300050d947 */ /* 0x002fec0003800000 */
.L_x_153:
[----:B------:R-:W-:Y:S01]  /*48e0*/  @!P4 IADD3 R2, P0, PT, R30, 0x580, RZ ;  /* 0x000005801e02c810 */ /* 0x000fe20007f1e0ff */
[----:B------:R-:W-:Y:S01]  /*48f0*/  UMOV UR18, 0x0 ;  /* 0x0000000000127882 */ /* 0x000fe20000000000 */
[----:B------:R-:W-:Y:S01]  /*4900*/  UMOV UR19, 0x10000000 ;  /* 0x1000000000137882 */ /* 0x000fe20000000000 */
[----:B------:R-:W-:Y:S01]  /*4910*/  VOTEU.ALL UP1, P4 ;  /* 0x0000000000ff7886 */ /* 0x000fe20002020000 */
[----:B------:R-:W-:Y:S01]  /*4920*/  @!P4 R2UR UR9, R2 ;  /* 0x000000000209c2ca */ /* 0x000fe200000e0000 */
[----:B-1----:R-:W-:Y:S01]  /*4930*/  @!P4 IMAD.X R0, RZ, RZ, R31, P0 ;  /* 0x000000ffff00c224 */ /* 0x002fe200000e061f */
[----:B------:R-:W-:Y:S01]  /*4940*/  UMOV UR12, UR36 ;  /* 0x00000024000c7c82 */ /* 0x000fe20008000000 */
[----:B------:R-:W-:Y:S01]  /*4950*/  @P3 R2UR UR36, R27 ;  /* 0x000000001b2432ca */ /* 0x000fe200000e0000 */
[----:B------:R-:W-:Y:S01]  /*4960*/  @!UP1 ULEA UR15, UR14, UR7, 0xc ;  /* 0x000000070e0f9291 */ /* 0x000fe2000f8e60ff */
[----:B------:R-:W-:Y:S01]  /*4970*/  ISETP.NE.AND P0, PT, R29, 0x2, PT ;  /* 0x000000021d00780c */ /* 0x000fe20003f05270 */
[----:B------:R-:W-:Y:S01]  /*4980*/  @!UP1 UIADD3 UR10, UPT, UPT, UR10, 0x20, URZ ;  /* 0x000000200a0a9890 */ /* 0x000fe2000fffe0ff */
[----:B------:R-:W-:Y:S01]  /*4990*/  @!P4 R2UR UR8, R0 ;  /* 0x000000000008c2ca */ /* 0x000fe200000e0000 */
[----:B------:R-:W-:Y:S01]  /*49a0*/  IMAD.IADD R20, R10, 0x1, R58 ;  /* 0x000000010a147824 */ /* 0x000fe200078e023a */
[----:B------:R-:W-:Y:S01]  /*49b0*/  SEL R0, RZ, 0x1, P0 ;  /* 0x00000001ff007807 */ /* 0x000fe20000000000 */
[----:B------:R-:W-:Y:S01]  /*49c0*/  IMAD.IADD R21, R11, 0x1, R59 ;  /* 0x000000010b157824 */ /* 0x000fe200078e023b */
[----:B------:R-:W-:Y:S02]  /*49d0*/  SEL R29, R29, RZ, P0 ;  /* 0x000000ff1d1d7207 */ /* 0x000fe40000000000 */
[----:B------:R-:W-:Y:S01]  /*49e0*/  IMAD.U32 R8, RZ, RZ, UR9 ;  /* 0x00000009ff087e24 */ /* 0x000fe2000f8e00ff */
[----:B------:R-:W-:Y:S01]  /*49f0*/  UIADD3 UR9, UPT, UPT, UR13, 0x60, URZ ;  /* 0x000000600d097890 */ /* 0x000fe2000fffe0ff */
[----:B------:R-:W-:Y:S03]  /*4a00*/  LOP3.LUT R28, R28, R0, RZ, 0x3c, !PT ;  /* 0x000000001c1c7212 */ /* 0x000fe600078e3cff */
[----:B------:R-:W-:Y:S02]  /*4a10*/  @!P4 R2UR UR16, R8 ;  /* 0x000000000810c2ca */ /* 0x000fe400000e0000 */
[----:B------:R-:W-:Y:S01]  /*4a20*/  IMAD.U32 R9, RZ, RZ, UR8 ;  /* 0x00000008ff097e24 */ /* 0x000fe2000f8e00ff */
[----:B------:R-:W-:Y:S01]  /*4a30*/  @!UP1 UIADD3 UR8, UPT, UPT, UR15, 0x200, URZ ;  /* 0x000002000f089890 */ /* 0x000fe2000fffe0ff */
[----:B------:R-:W-:Y:S01]  /*4a40*/  VOTEU.ALL UP1, P4 ;  /* 0x0000000000ff7886 */ /* 0x000fe20002020000 */
[----:B------:R-:W-:Y:S02]  /*4a50*/  UPRMT UR15, UR37, 0x654, UR9 ;  /* 0x00000654250f7896 */ /* 0x000fe40008000009 */
[----:B------:R-:W-:Y:S11]  /*4a60*/  @!P4 R2UR UR17, R9 ;  /* 0x000000000911c2ca */ /* 0x000ff600000e0000 */
[----:B------:R-:W-:Y:S02]  /*4a70*/  @!UPT UIADD3 URZ, UPT, UPT, URZ, URZ, URZ ;  /* 0x000000fffffff290 */ /* 0x000fe4000fffe0ff */
[----:B------:R2:W-:Y:S01]  /*4a80*/  @!UP1 UTMALDG.3D [UR8], [UR16], desc[UR18] ;  /* 0x00001208100095b4 */ /* 0x0005e20008011000 */
[----:B------:R2:W-:Y:S01]  /*4a90*/  @!P4 SYNCS.ARRIVE.TRANS64.RED.A0TR RZ, [UR13+0x60], R25 ;  /* 0x00006019ffffc9a7 */ /* 0x0005e2000830040d */
[----:B------:R-:W-:Y:S04]  /*4aa0*/  UIADD3 UR13, UPT, UPT, UR14, 0x1, URZ ;  /* 0x000000010e0d7890 */ /* 0x000fe8000fffe0ff */
[----:B------:R-:W-:Y:S04]  /*4ab0*/  UISETP.NE.AND UP1, UPT, UR13, 0x3, UPT ;  /* 0x000000030d00788c */ /* 0x000fe8000bf25270 */
[----:B------:R-:W-:Y:S02]  /*4ac0*/  USEL UR14, URZ, 0x1, UP1 ;  /* 0x00000001ff0e7887 */ /* 0x000fe40008800000 */
[----:B------:R-:W-:Y:S02]  /*4ad0*/  USEL UR13, UR13, URZ, UP1 ;  /* 0x000000ff0d0d7287 */ /* 0x000fe40008800000 */
[----:B------:R-:W-:Y:S02]  /*4ae0*/  UPLOP3.LUT UP1, UPT, UPT, UPT, UPT, 0x80, 0x8 ;  /* 0x000000000008789c */ /* 0x000fe40003f2f070 */
[----:B------:R-:W-:Y:S01]  /*4af0*/  LOP3.LUT R32, R32, UR14, RZ, 0x3c, !PT ;  /* 0x0000000e20207c12 */ /* 0x000fe2000f8e3cff */
[----:B------:R-:W-:Y:S01]  /*4b00*/  SYNCS.ARRIVE.TRANS64.RED.A1T0 RZ, [UR15], RZ ;  /* 0x000000ffffff79a7 */ /* 0x000fe2000810040f */
[----:B------:R-:W-:Y:S07]  /*4b10*/  @P3 BRA `(.L_x_78) ;  /* 0xfffffff4001c3947 */ /* 0x000fee000383ffff */
[----:B------:R-:W-:Y:S01]  /*4b20*/  UIADD3 UR7, UPT, UPT, UR7, 0x78, URZ ;  /* 0x0000007807077890 */ /* 0x000fe2000fffe0ff */
[----:B------:R-:W-:-:S03]  /*4b30*/  SHF.L.U32 R2, R32, 0x1f, RZ ;  /* 0x0000001f20027819 */ /* 0x000fc600000006ff */
[----:B------:R-:W-:-:S09]  /*4b40*/  ULEA UR4, UR13, UR7, 0x3 ;  /* 0x000000070d047291 */ /* 0x000fd2000f8e18ff */
[----:B------:R-:W1:Y:S02]  /*4b50*/  SYNCS.PHASECHK.TRANS64.TRYWAIT P0, [UR4], R2 ;  /* 0x00000002ff0075a7 */ /* 0x000e640008001104 */
[----:B-1----:R-:W-:Y:S05]  /*4b60*/  @!P0 BRA `(.L_x_79) ;  /* 0x0000002c00c48947 */ /* 0x002fea0003800000 */
.L_x_155:
        /* <DEDUP_REMOVED lines=9> */
.L_x_157:
[----:B------:R-:W-:-:S04]  /*4c00*/  UIADD3 UR5, UPT, UPT, UR5, 0x1, URZ ;  /* 0x0000000105057890 */ /* 0x000fc8000fffe0ff */
[----:B------:R-:W-:-:S04]  /*4c10*/  UISETP.NE.AND UP0, UPT, UR5, 0x3, UPT ;  /* 0x000000030500788c */ /* 0x000fc8000bf05270 */
[----:B------:R-:W-:Y:S02]  /*4c20*/  USEL UR4, URZ, 0x1, UP0 ;  /* 0x00000001ff047887 */ /* 0x000fe40008000000 */
[----:B------:R-:W-:-:S04]  /*4c30*/  USEL UR5, UR5, URZ, UP0 ;  /* 0x000000ff05057287 */ /* 0x000fc80008000000 */
[----:B------:R-:W-:Y:S01]  /*4c40*/  ULEA UR5, UR5, UR7, 0x3 ;  /* 0x0000000705057291 */ /* 0x000fe2000f8e18ff */
[----:B-1----:R-:W-:-:S04]  /*4c50*/  LOP3.LUT R2, R32, UR4, RZ, 0x3c, !PT ;  /* 0x0000000420027c12 */ /* 0x002fc8000f8e3cff */
[----:B------:R-:W-:Y:S01]  /*4c60*/  SHF.L.U32 R2, R2, 0x1f, RZ ;  /* 0x0000001f02027819 */ /* 0x000fe200000006ff */
[----:B------:R-:W-:-:S07]  /*4c70*/  IMAD.U32 R0, RZ, RZ, UR5 ;  /* 0x00000005ff007e24 */ /* 0x000fce000f8e00ff */
.L_x_81:
[----:B-1----:R1:W3:Y:S02]  /*4c80*/  SYNCS.PHASECHK.TRANS64.TRYWAIT P0, [R0+URZ], R2 ;  /* 0x00000002000075a7 */ /* 0x0022e400080011ff */
[----:B---3--:R-:W-:Y:S05]  /*4c90*/  @!P0 NANOSLEEP.SYNCS 0x989680 ;  /* 0x009896800000895d */ /* 0x008fea0003900000 */
[----:B------:R-:W3:Y:S02]  /*4ca0*/  @!P0 SYNCS.PHASECHK.TRANS64 P0, [R0+URZ], R2 ;  /* 0x00000002000085a7 */ /* 0x000ee400080010ff */
[----:B--23--:R-:W-:Y:S05]  /*4cb0*/  @P0 EXIT ;  /* 0x000000000000094d */ /* 0x00cfea0003800000 */
[----:B------:R-:W-:Y:S05]  /*4cc0*/  BRA `(.L_x_81) ;  /* 0xfffffffc00ec7947 */ /* 0x000fea000383ffff */
.L_x_69:
[----:B------:R-:W-:-:S06]  /*4cd0*/  UISETP.GE.AND UP1, UPT, UR8, 0x4, UPT ;  /* 0x000000040800788c */ /* 0x000fcc000bf26270 */
[----:B------:R-:W-:-:S13]  /*4ce0*/  PLOP3.LUT P0, PT, PT, PT, UP1, 0x80, 0x8 ;  /* 0x000000000008781c */ /* 0x000fda0003f0f018 */
[----:B------:R-:W-:Y:S05]  /*4cf0*/  @!P0 EXIT ;  /* 0x000000000000894d */ /* 0x000fea0003800000 */
[----:B------:R-:W-:Y:S01]  /*4d00*/  BAR.SYNC.DEFER_BLOCKING 0x6, 0xa0 ;  /* 0x0182800000007b1d */ /* 0x000fe20000010000 */
[C---:B------:R-:W-:Y:S01]  /*4d10*/  IMAD.SHL.U32 R3, R70.reuse, 0x20, RZ ;  /* 0x0000002046037824 */ /* 0x040fe200078e00ff */
[----:B------:R-:W-:Y:S01]  /*4d20*/  SHF.R.U32.HI R4, RZ, 0x1, R70 ;  /* 0x00000001ff047819 */ /* 0x000fe20000011646 */
[C---:B------:R-:W-:Y:S01]  /*4d30*/  IMAD.SHL.U32 R64, R70.reuse, 0x10, RZ ;  /* 0x0000001046407824 */ /* 0x040fe200078e00ff */
[C---:B------:R-:W-:Y:S01]  /*4d40*/  LOP3.LUT P0, RZ, R70.reuse, 0x4, RZ, 0xc0, !PT ;  /* 0x0000000446ff7812 */ /* 0x040fe2000780c0ff */
[----:B------:R-:W-:Y:S01]  /*4d50*/  IMAD.U32 R32, R70, 0x10000, RZ ;  /* 0x0001000046207824 */ /* 0x000fe200078e00ff */
[----:B------:R-:W-:Y:S02]  /*4d60*/  UMOV UR48, 0x400 ;  /* 0x0000040000307882 */ /* 0x000fe40000000000 */
[----:B------:R-:W1:Y:S01]  /*4d70*/  LDC R63, c[0x0][0x370] ;  /* 0x0000dc00ff3f7b82 */ /* 0x000e620000000800 */
[----:B------:R-:W-:Y:S01]  /*4d80*/  ULEA UR48, UR37, UR48, 0x18 ;  /* 0x0000003025307291 */ /* 0x000fe2000f8ec0ff */
[----:B------:R-:W-:Y:S01]  /*4d90*/  LOP3.LUT R2, R3, 0xc0, RZ, 0xc0, !PT ;  /* 0x000000c003027812 */ /* 0x000fe200078ec0ff */
[----:B------:R-:W-:Y:S01]  /*4da0*/  IMAD.MOV.U32 R69, RZ, RZ, 0x10 ;  /* 0x00000010ff457424 */ /* 0x000fe200078e00ff */
[----:B------:R-:W-:Y:S01]  /*4db0*/  LOP3.LUT R64, R64, 0x600, RZ, 0xc0, !PT ;  /* 0x0000060040407812 */ /* 0x000fe200078ec0ff */
[----:B------:R-:W-:Y:S01]  /*4dc0*/  IMAD.MOV.U32 R31, RZ, RZ, RZ ;  /* 0x000000ffff1f7224 */ /* 0x000fe200078e00ff */
[----:B------:R-:W-:Y:S01]  /*4dd0*/  LOP3.LUT R4, R2, 0x8, R4, 0xf8, !PT ;  /* 0x0000000802047812 */ /* 0x000fe200078ef804 */
[----:B------:R-:W-:Y:S01]  /*4de0*/  IMAD.SHL.U32 R2, R70, 0x4, RZ ;  /* 0x0000000446027824 */ /* 0x000fe200078e00ff */
[----:B------:R-:W2:Y:S01]  /*4df0*/  LDC R28, c[0x0][0xb0c] ;  /* 0x0002c300ff1c7b82 */ /* 0x000ea20000000800 */
[--C-:B------:R-:W-:Y:S01]  /*4e00*/  LOP3.LUT R64, R64, 0x20, R3.reuse, 0xf8, !PT ;  /* 0x0000002040407812 */ /* 0x100fe200078ef803 */
[----:B------:R-:W-:Y:S01]  /*4e10*/  IMAD.MOV.U32 R68, RZ, RZ, RZ ;  /* 0x000000ffff447224 */ /* 0x000fe200078e00ff */
[----:B------:R-:W-:Y:S01]  /*4e20*/  LOP3.LUT R32, R32, 0x600000, RZ, 0xc0, !PT ;  /* 0x0060000020207812 */ /* 0x000fe200078ec0ff */
[----:B------:R-:W-:Y:S01]  /*4e30*/  IMAD.MOV.U32 R73, RZ, RZ, RZ ;  /* 0x000000ffff497224 */ /* 0x000fe200078e00ff */
[----:B------:R-:W-:Y:S01]  /*4e40*/  LOP3.LUT R2, R4, 0x18, R2, 0x78, !PT ;  /* 0x0000001804027812 */ /* 0x000fe200078e7802 */
[----:B------:R-:W-:Y:S01]  /*4e50*/  IMAD.MOV.U32 R67, RZ, RZ, RZ ;  /* 0x000000ffff437224 */ /* 0x000fe200078e00ff */
[----:B------:R-:W-:Y:S01]  /*4e60*/  LOP3.LUT R64, R64, 0x100, R3, 0xf8, !PT ;  /* 0x0000010040407812 */ /* 0x000fe200078ef803 */
[----:B------:R-:W4:Y:S01]  /*4e70*/  LDC R61, c[0x0][0xb20] ;  /* 0x0002c800ff3d7b82 */ /* 0x000f220000000800 */
[----:B------:R-:W3:Y:S01]  /*4e80*/  LDS R0, [UR48+0x150] ;  /* 0x00015030ff007984 */ /* 0x000ee20008000800 */
[----:B------:R-:W-:Y:S01]  /*4e90*/  LOP3.LUT R70, R70, 0x60, RZ, 0xc0, !PT ;  /* 0x0000006046467812 */ /* 0x000fe200078ec0ff */
[----:B------:R-:W1:Y:S01]  /*4ea0*/  LDCU.64 UR54, c[0x0][0x348] ;  /* 0x00006900ff3677ac */ /* 0x000e620008000a00 */
[----:B------:R-:W-:-:S02]  /*4eb0*/  LOP3.LUT R64, R64, R2, RZ, 0xfc, !PT ;  /* 0x0000000240407212 */ /* 0x000fc400078efcff */
[----:B------:R-:W-:Y:S01]  /*4ec0*/  SEL R69, R69, 0xfffffff0, !P0 ;  /* 0xfffffff045457807 */ /* 0x000fe20004000000 */
[----:B------:R-:W1:Y:S01]  /*4ed0*/  LDCU.64 UR38, c[0x0][0x888] ;  /* 0x00011100ff2677ac */ /* 0x000e620008000a00 */
[----:B------:R-:W1:Y:S01]  /*4ee0*/  LDC R27, c[0x0][0xb30] ;  /* 0x0002cc00ff1b7b82 */ /* 0x000e620000000800 */
[----:B------:R-:W1:Y:S01]  /*4ef0*/  LDCU.64 UR44, c[0x0][0x890] ;  /* 0x00011200ff2c77ac */ /* 0x000e620008000a00 */
[----:B------:R-:W-:-:S06]  /*4f00*/  UMOV UR51, 0x1 ;  /* 0x0000000100337882 */ /* 0x000fcc0000000000 */
[----:B------:R-:W1:Y:S01]  /*4f10*/  LDC.64 R56, c[0x0][0xb10] ;  /* 0x0002c400ff387b82 */ /* 0x000e620000000a00 */
[----:B------:R-:W-:Y:S01]  /*4f20*/  UMOV UR56, URZ ;  /* 0x000000ff00387c82 */ /* 0x000fe20008000000 */
[----:B------:R-:W-:Y:S01]  /*4f30*/  UIADD3 UR52, UPT, UPT, UR48, 0x200, URZ ;  /* 0x0000020030347890 */ /* 0x000fe2000fffe0ff */
[----:B------:R-:W-:Y:S01]  /*4f40*/  UMOV UR50, URZ ;  /* 0x000000ff00327c82 */ /* 0x000fe20008000000 */
[----:B------:R-:W-:-:S04]  /*4f50*/  UMOV UR49, URZ ;  /* 0x000000ff00317c82 */ /* 0x000fc80008000000 */
[----:B------:R-:W1:Y:S08]  /*4f60*/  LDC.64 R24, c[0x0][0xb18] ;  /* 0x0002c600ff187b82 */ /* 0x000e700000000a00 */
[----:B------:R-:W1:Y:S08]  /*4f70*/  LDC.64 R22, c[0x0][0xb28] ;  /* 0x0002ca00ff167b82 */ /* 0x000e700000000a00 */
[----:B------:R-:W1:Y:S01]  /*4f80*/  LDC.64 R54, c[0x0][0x8b0] ;  /* 0x00022c00ff367b82 */ /* 0x000e620000000a00 */
[----:B---3--:R-:W-:-:S07]  /*4f90*/  IMAD.IADD R32, R0, 0x1, R32 ;  /* 0x0000000100207824 */ /* 0x008fce00078e0220 */
[----:B------:R-:W3:Y:S08]  /*4fa0*/  LDC.64 R52, c[0x0][0x8a8] ;  /* 0x00022a00ff347b82 */ /* 0x000ef00000000a00 */
[----:B--2-4-:R-:W1:Y:S02]  /*4fb0*/  LDC R62, c[0x0][0x374] ;  /* 0x0000dd00ff3e7b82 */ /* 0x014e640000000800 */
.L_x_112:
[----:B------:R-:W-:Y:S02]  /*4fc0*/  LEA R0, R73, UR48, 0x3 ;  /* 0x0000003049007c11 */ /* 0x000fe4000f8e18ff */
[----:B------:R-:W-:Y:S02]  /*4fd0*/  SHF.L.U32 R2, R67, 0x1f, RZ ;  /* 0x0000001f43027819 */ /* 0x000fe400000006ff */
[----:B-1----:R-:W-:Y:S02]  /*4fe0*/  LEA R16, R73, UR48, 0x4 ;  /* 0x0000003049107c11 */ /* 0x002fe4000f8e20ff */
[----:B------:R-:W2:Y:S02]  /*4ff0*/  SYNCS.PHASECHK.TRANS64.TRYWAIT P0, [R0+URZ+0xa0], R2 ;  /* 0x0000a002000075a7 */ /* 0x000ea400080011ff */
[----:B--2---:R-:W-:Y:S05]  /*5000*/  @!P0 BRA `(.L_x_82) ;  /* 0x0000002800cc8947 */ /* 0x004fea0003800000 */
.L_x_158:
[----:B------:R-:W4:Y:S01]  /*5010*/  LDC.64 R10, c[0x0][0xb10] ;  /* 0x0002c400ff0a7b82 */ /* 0x000f220000000a00 */
[----:B------:R-:W3:Y:S01]  /*5020*/  LDS.128 R16, [R16+0x130] ;  /* 0x0001300010107984 */ /* 0x000ee20000000c00 */
[----:B-1----:R-:W-:Y:S01]  /*5030*/  ISETP.NE.AND P1, PT, R27, 0x1, PT ;  /* 0x000000011b00780c */ /* 0x002fe20003f25270 */
[----:B--2---:R-:W-:Y:S01]  /*5040*/  VIADD R0, R0, 0xb0 ;  /* 0x000000b000007836 */ /* 0x004fe20000000000 */
[----:B------:R-:W-:Y:S04]  /*5050*/  ISETP.GE.AND P0, PT, R26, 0x1, PT ;  /* 0x000000011a00780c */ /* 0x000fe80003f06270 */
[----:B------:R-:W1:Y:S01]  /*5060*/  LDC.64 R8, c[0x0][0xb18] ;  /* 0x0002c600ff087b82 */ /* 0x000e620000000a00 */
[----:B------:R-:W-:Y:S01]  /*5070*/  PRMT R0, RZ, 0x654, R0 ;  /* 0x00000654ff007816 */ /* 0x000fe20000000000 */
[----:B------:R-:W-:Y:S01]  /*5080*/  @!PT LDS RZ, [RZ] ;  /* 0x00000000fffff984 */ /* 0x000fe20000000800 */
[----:B------:R-:W-:Y:S01]  /*5090*/  @!PT LDS RZ, [RZ] ;  /* 0x00000000fffff984 */ /* 0x000fe20000000800 */
[----:B------:R-:W-:Y:S01]  /*50a0*/  @!PT LDS RZ, [RZ] ;  /* 0x00000000fffff984 */ /* 0x000fe20000000800 */
[----:B------:R-:W-:Y:S01]  /*50b0*/  @!PT LDS RZ, [RZ] ;  /* 0x00000000fffff984 */ /* 0x000fe20000000800 */
[----:B------:R2:W-:Y:S06]  /*50c0*/  MEMBAR.ALL.CTA ;  /* 0x0000000000007992 */ /* 0x0005ec0000008000 */
[----:B--2---:R-:W2:Y:S01]  /*50d0*/  FENCE.VIEW.ASYNC.S ;  /* 0x00000000000073c6 */ /* 0x004ea20000000000 */
[----:B------:R-:W1:Y:S08]  /*50e0*/  @!P1 LDC R12, c[0x0][0xb20] ;  /* 0x0002c800ff0c9b82 */ /* 0x000e700000000800 */
[----:B------:R-:W1:Y:S01]  /*50f0*/  @!P1 LDC R7, c[0x0][0xb0c] ;  /* 0x0002c300ff079b82 */ /* 0x000e620000000800 */
[----:B--2---:R2:W-:Y:S01]  /*5100*/  SYNCS.ARRIVE.TRANS64.RED.A1T0 RZ, [R0+URZ], RZ ;  /* 0x000000ff00ff79a7 */ /* 0x0045e200081004ff */
[----:B---3--:R-:W-:Y:S04]  /*5110*/  LOP3.LUT P4, RZ, R18, 0x1, RZ, 0xc0, !PT ;  /* 0x0000000112ff7812 */ /* 0x008fe8000788c0ff */
[----:B------:R-:W-:Y:S09]  /*5120*/  P2R R71, PR, RZ, 0x10 ;  /* 0x00000010ff477803 */ /* 0x000ff20000000000 */
[----:B------:R-:W-:Y:S02]  /*5130*/  @P4 MOV R30, R16 ;  /* 0x00000010001e4202 */ /* 0x000fe40000000f00 */
[----:B------:R-:W-:Y:S01]  /*5140*/  @P4 LOP3.LUT R29, R17, 0xffff, RZ, 0xc0, !PT ;  /* 0x0000ffff111d4812 */ /* 0x000fe200078ec0ff */
[----:B--2-4-:R-:W-:Y:S06]  /*5150*/  @!P0 BRA `(.L_x_83) ;  /* 0x0000000000a48947 */ /* 0x014fec0003800000 */
[----:B------:R-:W-:Y:S01]  /*5160*/  IMAD.HI.U32 R0, R62, R25, RZ ;  /* 0x000000193e007227 */ /* 0x000fe200078e00ff */
[----:B------:R-:W-:Y:S02]  /*5170*/  ISETP.NE.AND P0, PT, R24, 0x1, PT ;  /* 0x000000011800780c */ /* 0x000fe40003f05270 */
[----:B------:R-:W-:Y:S01]  /*5180*/  ISETP.NE.AND P2, PT, R26, 0x1, PT ;  /* 0x000000011a00780c */ /* 0x000fe20003f45270 */
[----:B------:R-:W-:Y:S01]  /*5190*/  IMAD.HI.U32 R4, R63, R56, RZ ;  /* 0x000000383f047227 */ /* 0x000fe200078e00ff */
[----:B------:R-:W-:Y:S02]  /*51a0*/  SHF.R.U32.HI R0, RZ, R61, R0 ;  /* 0x0000003dff007219 */ /* 0x000fe40000011600 */
[----:B------:R-:W-:Y:S01]  /*51b0*/  ISETP.NE.AND P3, PT, R28, 0x1, PT ;  /* 0x000000011c00780c */ /* 0x000fe20003f65270 */
[----:B------:R-:W-:Y:S01]  /*51c0*/  IMAD.HI.U32 R6, R29, R25, RZ ;  /* 0x000000191d067227 */ /* 0x000fe200078e00ff */
[-C--:B------:R-:W-:Y:S02]  /*51d0*/  SHF.R.U32.HI R4, RZ, R57.reuse, R4 ;  /* 0x00000039ff047219 */ /* 0x080fe40000011604 */
[----:B------:R-:W-:Y:S01]  /*51e0*/  SEL R0, R62, R0, !P0 ;  /* 0x000000003e007207 */ /* 0x000fe20004000000 */
[----:B------:R-:W-:Y:S01]  /*51f0*/  IMAD.HI.U32 R5, R30, R56, RZ ;  /* 0x000000381e057227 */ /* 0x000fe200078e00ff */
[----:B------:R-:W-:Y:S03]  /*5200*/  SEL R4, R63, R4, !P3 ;  /* 0x000000043f047207 */ /* 0x000fe60005800000 */
[-C--:B------:R-:W-:Y:S01]  /*5210*/  IMAD.HI.U32 R3, R0, R22.reuse, RZ ;  /* 0x0000001600037227 */ /* 0x080fe200078e00ff */
[----:B------:R-:W-:Y:S03]  /*5220*/  SHF.R.U32.HI R5, RZ, R57, R5 ;  /* 0x00000039ff057219 */ /* 0x000fe60000011605 */
[----:B------:R-:W-:Y:S01]  /*5230*/  IMAD.HI.U32 R2, R4, R22, RZ ;  /* 0x0000001604027227 */ /* 0x000fe200078e00ff */
[----:B------:R-:W-:Y:S02]  /*5240*/  @P2 SHF.R.U32.HI R0, RZ, R23, R3 ;  /* 0x00000017ff002219 */ /* 0x000fe40000011603 */
[----:B------:R-:W-:Y:S02]  /*5250*/  SHF.R.U32.HI R3, RZ, R61, R6 ;  /* 0x0000003dff037219 */ /* 0x000fe40000011606 */
[----:B------:R-:W-:Y:S01]  /*5260*/  @P2 SHF.R.U32.HI R4, RZ, R23, R2 ;  /* 0x00000017ff042219 */ /* 0x000fe20000011602 */
[----:B------:R-:W-:Y:S01]  /*5270*/  IMAD R0, R26, R0, RZ ;  /* 0x000000001a007224 */ /* 0x000fe200078e02ff */
[----:B------:R-:W-:Y:S02]  /*5280*/  SEL R3, R29, R3, !P0 ;  /* 0x000000031d037207 */ /* 0x000fe40004000000 */
[----:B------:R-:W-:Y:S01]  /*5290*/  SEL R2, R30, R5, !P3 ;  /* 0x000000051e027207 */ /* 0x000fe20005800000 */
[----:B------:R-:W-:Y:S01]  /*52a0*/  IMAD R5, R26, R4, RZ ;  /* 0x000000041a057224 */ /* 0x000fe200078e02ff */
[C---:B------:R-:W-:Y:S01]  /*52b0*/  ISETP.GE.AND P0, PT, R3.reuse, R0, PT ;  /* 0x000000000300720c */ /* 0x040fe20003f06270 */
[C---:B------:R-:W-:Y:S03]  /*52c0*/  IMAD.HI.U32 R0, R3.reuse, R22, RZ ;  /* 0x0000001603007227 */ /* 0x040fe600078e00ff */
[C---:B------:R-:W-:Y:S02]  /*52d0*/  ISETP.GE.OR P0, PT, R2.reuse, R5, P0 ;  /* 0x000000050200720c */ /* 0x040fe40000706670 */
[----:B------:R-:W-:Y:S04]  /*52e0*/  SHF.R.U32.HI R0, RZ, R23, R0 ;  /* 0x00000017ff007219 */ /* 0x000fe80000011600 */
[C---:B------:R-:W-:Y:S05]  /*52f0*/  SEL R6, R3.reuse, R0, !P2 ;  /* 0x0000000003067207 */ /* 0x040fea0005000000 */
        /* <DEDUP_REMOVED lines=14> */
[----:B------:R-:W-:Y:S07]  /*53e0*/  IMAD R29, R3, R24, R29 ;  /* 0x00000018031d7224 */ /* 0x000fee00078e021d */
.L_x_83:
[----:B-1----:R-:W-:Y:S01]  /*53f0*/  @!P1 ISETP.NE.AND P0, PT, R8, 0x1, PT ;  /* 0x000000010800980c */ /* 0x002fe20003f05270 */
[----:B------:R-:W-:Y:S01]  /*5400*/  @!P1 IMAD.HI.U32 R0, R30, R10, RZ ;  /* 0x0000000a1e009227 */ /* 0x000fe200078e00ff */
[----:B------:R-:W-:Y:S01]  /*5410*/  @!P1 ISETP.NE.AND P2, PT, R7, 0x1, PT ;  /* 0x000000010700980c */ /* 0x000fe20003f45270 */
[----:B------:R-:W-:Y:S01]  /*5420*/  ULOP3.LUT UP0, URZ, UR52, 0x1b0, URZ, 0xc0, !UPT ;  /* 0x000001b034ff7892 */ /* 0x000fe2000f80c0ff */
[----:B------:R-:W-:Y:S01]  /*5430*/  R2UR UR42, R21 ;  /* 0x00000000152a72ca */ /* 0x000fe200000e0000 */
[----:B------:R-:W-:Y:S01]  /*5440*/  @!P1 IMAD.HI.U32 R2, R29, R9, RZ ;  /* 0x000000091d029227 */ /* 0x000fe200078e00ff */
[----:B------:R-:W-:Y:S02]  /*5450*/  @!P1 SHF.R.U32.HI R0, RZ, R11, R0 ;  /* 0x0000000bff009219 */ /* 0x000fe40000011600 */
[----:B------:R-:W-:Y:S01]  /*5460*/  R2UR UR41, R20 ;  /* 0x00000000142972ca */ /* 0x000fe200000e0000 */
[----:B------:R-:W-:Y:S01]  /*5470*/  VIADD R73, R73, 0x1 ;  /* 0x0000000149497836 */ /* 0x000fe20000000000 */
[----:B------:R-:W-:Y:S02]  /*5480*/  @!P1 SHF.R.U32.HI R2, RZ, R12, R2 ;  /* 0x0000000cff029219 */ /* 0x000fe40000011602 */
[----:B------:R-:W-:Y:S02]  /*5490*/  @!P1 SEL R3, R30, R0, !P2 ;  /* 0x000000001e039207 */ /* 0x000fe40005000000 */
[----:B------:R-:W-:Y:S02]  /*54a0*/  @!P1 SEL R2, R29, R2, !P0 ;  /* 0x000000021d029207 */ /* 0x000fe40004000000 */
[----:B------:R-:W-:Y:S01]  /*54b0*/  @P4 SHF.R.U32.HI R66, RZ, 0x10, R17 ;  /* 0x00000010ff424819 */ /* 0x000fe20000011611 */
[----:B------:R-:W-:Y:S02]  /*54c0*/  USHF.L.U32 UR42, UR42, 0x6, URZ ;  /* 0x000000062a2a7899 */ /* 0x000fe400080006ff */
[----:B------:R-:W-:Y:S02]  /*54d0*/  @!P1 IMAD.IADD R0, R2, 0x1, -R3 ;  /* 0x0000000102009824 */ /* 0x000fe400078e0a03 */
[----:B------:R-:W-:Y:S01]  /*54e0*/  @!P1 IMAD.IADD R2, R3, 0x1, -R2 ;  /* 0x0000000103029824 */ /* 0x000fe200078e0a02 */
[----:B------:R-:W-:Y:S01]  /*54f0*/  USHF.L.U32 UR41, UR41, 0x6, URZ ;  /* 0x0000000629297899 */ /* 0x000fe200080006ff */
[----:B------:R-:W-:Y:S02]  /*5500*/  @!P1 IMAD R30, R0, R7, R30 ;  /* 0x00000007001e9224 */ /* 0x000fe400078e021e */
[----:B------:R-:W-:Y:S01]  /*5510*/  @!P1 IMAD R29, R2, R8, R29 ;  /* 0x00000008021d9224 */ /* 0x000fe200078e021d */
[----:B------:R-:W-:Y:S08]  /*5520*/  BRA.U !UP0, `(.L_x_84) ;  /* 0x00000001087c7547 */ /* 0x000ff0000b800000 */
[----:B------:R-:W1:Y:S01]  /*5530*/  LDCU.64 UR8, c[0x4][0x80] ;  /* 0x01001000ff0877ac */ /* 0x000e620008000a00 */
[----:B------:R-:W-:Y:S01]  /*5540*/  MOV R2, 0x0 ;  /* 0x0000000000027802 */ /* 0x000fe20000000f00 */
[----:B------:R-:W-:Y:S02]  /*5550*/  HFMA2 R12, -RZ, RZ, 0, 5.9604644775390625e-08 ;  /* 0x00000001ff0c7431 */ /* 0x000fe400000001ff */
[----:B------:R-:W-:Y:S01]  /*5560*/  IMAD.MOV.U32 R8, RZ, RZ, 0x70 ;  /* 0x00000070ff087424 */ /* 0x000fe200078e00ff */
[----:B------:R2:W3:Y:S01]  /*5570*/  LDC.64 R14, c[0x4][R2] ;  /* 0x01000000020e7b82 */ /* 0x0004e20000000a00 */
[----:B------:R-:W4:Y:S01]  /*5580*/  LDCU.64 UR6, c[0x4][0x88] ;  /* 0x01001100ff0677ac */ /* 0x000f220008000a00 */
[----:B------:R-:W-:Y:S01]  /*5590*/  IMAD.MOV.U32 R13, RZ, RZ, RZ ;  /* 0x000000ffff0d7224 */ /* 0x000fe200078e00ff */
[----:B------:R-:W2:Y:S01]  /*55a0*/  LDCU.64 UR4, c[0x4][0x8] ;  /* 0x01000100ff0477ac */ /* 0x000ea20008000a00 */
[----:B-1----:R-:W-:Y:S01]  /*55b0*/  MOV R5, UR9 ;  /* 0x0000000900057c02 */ /* 0x002fe20008000f00 */
[----:B------:R-:W-:Y:S01]  /*55c0*/  IMAD.U32 R4, RZ, RZ, UR8 ;  /* 0x00000008ff047e24 */ /* 0x000fe2000f8e00ff */
[----:B----4-:R-:W-:Y:S01]  /*55d0*/  MOV R7, UR7 ;  /* 0x0000000700077c02 */ /* 0x010fe20008000f00 */
[----:B------:R-:W-:Y:S01]  /*55e0*/  IMAD.U32 R6, RZ, RZ, UR6 ;  /* 0x00000006ff067e24 */ /* 0x000fe2000f8e00ff */
[----:B--2---:R-:W-:Y:S01]  /*55f0*/  MOV R11, UR5 ;  /* 0x00000005000b7c02 */ /* 0x004fe20008000f00 */
[----:B------:R-:W-:Y:S02]  /*5600*/  IMAD.U32 R10, RZ, RZ, UR4 ;  /* 0x00000004ff0a7e24 */ /* 0x000fe4000f8e00ff */
[----:B------:R-:W-:Y:S07]  /*5610*/  LEPC R20, `(.L_x_85) ;  /* 0x000000001014794e */ /* 0x000fee0000000000 */
[----:B---3-5:R-:W-:Y:S05]  /*5620*/  CALL.ABS.NOINC R14 ;  /* 0x000000000e007343 */ /* 0x028fea0003c00000 */
.L_x_85:
[----:B------:R-:W1:Y:S01]  /*5630*/  LDCU.64 UR8, c[0x4][0x80] ;  /* 0x01001000ff0877ac */ /* 0x000e620008000a00 */
[----:B------:R-:W2:Y:S01]  /*5640*/  LDC.64 R2, c[0x4][R2] ;  /* 0x0100000002027b82 */ /* 0x000ea20000000a00 */
[----:B------:R-:W-:Y:S02]  /*5650*/  HFMA2 R12, -RZ, RZ, 0, 5.9604644775390625e-08 ;  /* 0x00000001ff0c7431 */ /* 0x000fe400000001ff */
[----:B------:R-:W-:Y:S02]  /*5660*/  IMAD.MOV.U32 R8, RZ, RZ, 0x70 ;  /* 0x00000070ff087424 */ /* 0x000fe400078e00ff */
[----:B------:R-:W-:Y:S01]  /*5670*/  IMAD.MOV.U32 R13, RZ, RZ, RZ ;  /* 0x000000ffff0d7224 */ /* 0x000fe200078e00ff */
[----:B------:R-:W3:Y:S01]  /*5680*/  LDCU.64 UR6, c[0x4][0x88] ;  /* 0x01001100ff0677ac */ /* 0x000ee20008000a00 */
[----:B------:R-:W4:Y:S01]  /*5690*/  LDCU.64 UR4, c[0x4][0x8] ;  /* 0x01000100ff0477ac */ /* 0x000f220008000a00 */
[----:B-1----:R-:W-:Y:S02]  /*56a0*/  MOV R4, UR8 ;  /* 0x0000000800047c02 */ /* 0x002fe40008000f00 */
[----:B------:R-:W-:Y:S02]  /*56b0*/  MOV R5, UR9 ;  /* 0x0000000900057c02 */ /* 0x000fe40008000f00 */
[----:B---3--:R-:W-:Y:S01]  /*56c0*/  MOV R7, UR7 ;  /* 0x0000000700077c02 */ /* 0x008fe20008000f00 */
[----:B------:R-:W-:Y:S01]  /*56d0*/  IMAD.U32 R6, RZ, RZ, UR6 ;  /* 0x00000006ff067e24 */ /* 0x000fe2000f8e00ff */
[----:B----4-:R-:W-:Y:S01]  /*56e0*/  MOV R11, UR5 ;  /* 0x00000005000b7c02 */ /* 0x010fe20008000f00 */
[----:B------:R-:W-:Y:S02]  /*56f0*/  IMAD.U32 R10, RZ, RZ, UR4 ;  /* 0x00000004ff0a7e24 */ /* 0x000fe4000f8e00ff */
[----:B------:R-:W-:Y:S07]  /*5700*/  LEPC R20, `(.L_x_84) ;  /* 0x000000001014794e */ /* 0x000fee0000000000 */
[----:B--2---:R-:W-:Y:S05]  /*5710*/  CALL.ABS.NOINC R2 ;  /* 0x0000000002007343 */ /* 0x004fea0003c00000 */
.L_x_84:
[----:B------:R-:W-:Y:S01]  /*5720*/  ISETP.NE.U32.AND P4, PT, R54, RZ, PT ;  /* 0x000000ff3600720c */ /* 0x000fe20003f85070 */
[----:B------:R-:W-:Y:S01]  /*5730*/  UISETP.NE.AND UP2, UPT, UR53, URZ, UPT ;  /* 0x000000ff3500728c */ /* 0x000fe2000bf45270 */
[----:B------:R-:W-:Y:S01]  /*5740*/  ISETP.NE.U32.AND P2, PT, RZ, UR38, PT ;  /* 0x00000026ff007c0c */ /* 0x000fe2000bf45070 */
[----:B------:R-:W-:Y:S01]  /*5750*/  UISETP.NE.U32.AND UP1, UPT, UR44, URZ, UPT ;  /* 0x000000ff2c00728c */ /* 0x000fe2000bf25070 */
[----:B------:R-:W-:Y:S01]  /*5760*/  ISETP.NE.AND.EX P4, PT, R55, RZ, PT, P4 ;  /* 0x000000ff3700720c */ /* 0x000fe20003f85340 */
[----:B------:R-:W-:Y:S01]  /*5770*/  UPLOP3.LUT UP0, UPT, UPT, UPT, UPT, 0x40, 0x4 ;  /* 0x000000000004789c */ /* 0x000fe20003f0e870 */
[----:B------:R-:W-:Y:S01]  /*5780*/  ISETP.NE.AND.EX P2, PT, RZ, UR39, PT, P2 ;  /* 0x00000027ff007c0c */ /* 0x000fe2000bf45320 */
[----:B------:R-:W-:Y:S01]  /*5790*/  UISETP.NE.AND.EX UP1, UPT, UR45, URZ, UPT, UP1 ;  /* 0x000000ff2d00728c */ /* 0x000fe2000bf25310 */
[----:B------:R-:W-:Y:S04]  /*57a0*/  PLOP3.LUT P1, PT, PT, PT, UP2, 0x80, 0x8 ;  /* 0x000000000008781c */ /* 0x000fe80003f2f028 */
[----:B------:R-:W-:Y:S06]  /*57b0*/  @UP2 UPLOP3.LUT UP0, UPT, UPT, UPT, UP1, 0x80, 0x8 ;  /* 0x000000000008289c */ /* 0x000fec0003f0f010 */
[----:B------:R-:W-:Y:S01]  /*57c0*/  PLOP3.LUT P0, PT, PT, PT, UP0, 0x80, 0x8 ;  /* 0x000000000008781c */ /* 0x000fe20003f0f008 */
[----:B------:R-:W-:Y:S01]  /*57d0*/  @!UPT UIADD3 URZ, UPT, UPT, URZ, URZ, URZ ;  /* 0x000000fffffff290 */ /* 0x000fe2000fffe0ff */
[----:B------:R-:W-:Y:S11]  /*57e0*/  BRA.U !UP1, `(.L_x_86) ;  /* 0x0000000109387547 */ /* 0x000ff6000b800000 */
[----:B------:R-:W-:Y:S01]  /*57f0*/  UISETP.NE.U32.AND UP0, UPT, UR38, URZ, UPT ;  /* 0x000000ff2600728c */ /* 0x000fe2000bf05070 */
[----:B------:R-:W-:Y:S02]  /*5800*/  HFMA2 R0, -RZ, RZ, 0, 5.9604644775390625e-08 ;  /* 0x00000001ff007431 */ /* 0x000fe400000001ff */
[----:B------:R-:W-:Y:S01]  /*5810*/  IMAD.MOV.U32 R60, RZ, RZ, 0x1 ;  /* 0x00000001ff3c7424 */ /* 0x000fe200078e00ff */
[----:B------:R-:W-:Y:S06]  /*5820*/  UISETP.NE.AND.EX UP0, UPT, UR39, URZ, UPT, UP0 ;  /* 0x000000ff2700728c */ /* 0x000fec000bf05300 */
[----:B------:R-:W-:Y:S05]  /*5830*/  PLOP3.LUT P3, PT, PT, PT, UP0, 0x80, 0x8 ;  /* 0x000000000008781c */ /* 0x000fea0003f6f008 */
[----:B------:R-:W1:Y:S01]  /*5840*/  @UP0 LDCU.64 UR6, c[0x0][0x888] ;  /* 0x00011100ff0607ac */ /* 0x000e620008000a00 */
[----:B------:R-:W-:Y:S07]  /*5850*/  @UP0 UIMAD UR4, UR36, UR44, URZ ;  /* 0x0000002c240402a4 */ /* 0x000fee000f8e02ff */
[----:B------:R-:W-:Y:S01]  /*5860*/  @!P3 PRMT R60, R0, 0x7610, R60 ;  /* 0x00007610003cb816 */ /* 0x000fe2000000003c */
[----:B-1----:R-:W-:Y:S03]  /*5870*/  @UP0 UIMAD.WIDE UR6, UR4, 0x4, UR6 ;  /* 0x00000004040608a5 */ /* 0x002fe6000f8e0206 */
[----:B------:R-:W1:Y:S03]  /*5880*/  @!UP0 LDCU UR4, c[0x0][0x880] ;  /* 0x00011000ff0487ac */ /* 0x000e660008000800 */
[----:B------:R-:W-:Y:S01]  /*5890*/  IMAD.U32 R2, RZ, RZ, UR6 ;  /* 0x00000006ff027e24 */ /* 0x000fe2000f8e00ff */
[----:B------:R-:W-:Y:S05]  /*58a0*/  MOV R3, UR7 ;  /* 0x0000000700037c02 */ /* 0x000fea0008000f00 */
[----:B-----5:R2:W5:Y:S02]  /*58b0*/  @P3 LDG.E R35, desc[UR46][R2.64] ;  /* 0x0000002e02233981 */ /* 0x020564000c1e1900 */
[----:B-12---:R-:W-:Y:S02]  /*58c0*/  @!P3 IMAD.U32 R35, RZ, RZ, UR4 ;  /* 0x00000004ff23be24 */ /* 0x006fe4000f8e00ff */
.L_x_86:
[----:B------:R-:W-:Y:S05]  /*58d0*/  @!P4 BRA `(.L_x_87) ;  /* 0x000000000020c947 */ /* 0x000fea0003800000 */
[----:B------:R-:W-:Y:S04]  /*58e0*/  ISETP.NE.U32.AND P3, PT, R52, RZ, PT ;  /* 0x000000ff3400720c */ /* 0x000fe80003f65070 */
[----:B------:R-:W-:Y:S11]  /*58f0*/  ISETP.NE.AND.EX P3, PT, R53, RZ, PT, P3 ;  /* 0x000000ff3500720c */ /* 0x000ff60003f65330 */
[----:B------:R-:W-:Y:S02]  /*5900*/  @!UPT UIADD3 URZ, UPT, UPT, URZ, URZ, URZ ;  /* 0x000000fffffff290 */ /* 0x000fe4000fffe0ff */
[----:B------:R-:W1:Y:S01]  /*5910*/  @P3 LDC.64 R2, c[0x0][0x8a8] ;  /* 0x00022a00ff023b82 */ /* 0x000e620000000a00 */
[----:B------:R-:W-:Y:S04]  /*5920*/  @P3 IMAD R0, R54, UR36, RZ ;  /* 0x0000002436003c24 */ /* 0x000fe8000f8e02ff */
[----:B-1----:R-:W-:Y:S05]  /*5930*/  @P3 IMAD.WIDE R2, R0, 0x4, R2 ;  /* 0x0000000400023825 */ /* 0x002fea00078e0202 */
[----:B-----5:R1:W5:Y:S02]  /*5940*/  @P3 LDG.E R33, desc[UR46][R2.64] ;  /* 0x0000002e02213981 */ /* 0x020364000c1e1900 */
[----:B-1----:R-:W2:Y:S02]  /*5950*/  @!P3 LDC R33, c[0x0][0x8a0] ;  /* 0x00022800ff21bb82 */ /* 0x002ea40000000800 */
.L_x_87:
[----:B-----5:R-:W-:Y:S01]  /*5960*/  FSETP.NEU.AND P3, PT, R35, RZ, PT ;  /* 0x000000ff2300720b */ /* 0x020fe20003f6d000 */
[----:B------:R-:W-:Y:S01]  /*5970*/  IMAD.U32 R2, RZ, RZ, UR56 ;  /* 0x00000038ff027e24 */ /* 0x000fe2000f8e00ff */
[----:B------:R-:W-:Y:S01]  /*5980*/  SEL R5, RZ, 0xffffffff, P2 ;  /* 0xffffffffff057807 */ /* 0x000fe20001000000 */
[----:B------:R-:W-:Y:S01]  /*5990*/  ULOP3.LUT UR4, UR51, 0x1, URZ, 0x3c, !UPT ;  /* 0x0000000133047892 */ /* 0x000fe2000f8e3cff */
[----:B------:R-:W-:Y:S01]  /*59a0*/  @P1 LOP3.LUT P2, RZ, R60, 0xff, RZ, 0xc0, !PT ;  /* 0x000000ff3cff1812 */ /* 0x000fe2000784c0ff */
[----:B------:R-:W-:Y:S01]  /*59b0*/  BSSY B1, `(.L_x_88) ;  /* 0x000003d000017945 */ /* 0x000fe20003800000 */
[----:B------:R-:W-:Y:S01]  /*59c0*/  @P1 SEL R0, RZ, 0xffffffff, P3 ;  /* 0xffffffffff001807 */ /* 0x000fe20001800000 */
[----:B------:R-:W-:Y:S01]  /*59d0*/  IMAD.MOV.U32 R47, RZ, RZ, 0x1 ;  /* 0x00000001ff2f7424 */ /* 0x000fe200078e00ff */
[----:B------:R-:W-:Y:S01]  /*59e0*/  LEA R2, R2, UR48, 0x3 ;  /* 0x0000003002027c11 */ /* 0x000fe2000f8e18ff */
[----:B------:R-:W-:Y:S01]  /*59f0*/  IMAD.U32 R45, RZ, RZ, UR4 ;  /* 0x00000004ff2d7e24 */ /* 0x000fe2000f8e00ff */
[----:B------:R-:W-:Y:S01]  /*5a00*/  @P0 SEL R0, R5, R0, !P2 ;  /* 0x0000000005000207 */ /* 0x000fe20005000000 */
[----:B------:R-:W-:Y:S01]  /*5a10*/  IMAD.U32 R46, RZ, RZ, UR56 ;  /* 0x00000038ff2e7e24 */ /* 0x000fe2000f8e00ff */
[C---:B------:R-:W-:Y:S02]  /*5a20*/  LEA R44, R31.reuse, UR48, 0x3 ;  /* 0x000000301f2c7c11 */ /* 0x040fe4000f8e18ff */
[----:B------:R-:W-:Y:S02]  /*5a30*/  CS2R R50, SRZ ;  /* 0x0000000000327805 */ /* 0x000fe4000001ff00 */
[----:B------:R-:W-:Y:S02]  /*5a40*/  @P1 LOP3.LUT R0, R0, 0x1, RZ, 0xc0, !PT ;  /* 0x0000000100001812 */ /* 0x000fe400078ec0ff */
[----:B------:R-:W-:Y:S02]  /*5a50*/  CS2R R48, SRZ ;  /* 0x0000000000307805 */ /* 0x000fe4000001ff00 */
[----:B------:R-:W-:Y:S02]  /*5a60*/  SHF.L.U32 R3, R68, 0x1f, RZ ;  /* 0x0000001f44037819 */ /* 0x000fe400000006ff */
[----:B------:R-:W-:Y:S02]  /*5a70*/  CS2R R42, SRZ ;  /* 0x00000000002a7805 */ /* 0x000fe4000001ff00 */
[----:B------:R-:W-:Y:S02]  /*5a80*/  ISETP.NE.U32.OR P5, PT, R0, 0x1, !P1 ;  /* 0x000000010000780c */ /* 0x000fe40004fa5470 */
[----:B------:R-:W-:Y:S02]  /*5a90*/  CS2R R40, SRZ ;  /* 0x0000000000287805 */ /* 0x000fe4000001ff00 */
[----:B------:R-:W-:Y:S02]  /*5aa0*/  PLOP3.LUT P2, PT, PT, PT, UP1, 0x80, 0x8 ;  /* 0x000000000008781c */ /* 0x000fe40003f4f018 */
[----:B------:R-:W-:Y:S02]  /*5ab0*/  LEA.HI R34, R31, R31, RZ, 0x1 ;  /* 0x0000001f1f227211 */ /* 0x000fe400078f08ff */
[----:B------:R-:W-:Y:S02]  /*5ac0*/  LOP3.LUT P4, R72, R60, 0xff, RZ, 0xc0, !PT ;  /* 0x000000ff3c487812 */ /* 0x000fe4000788c0ff */
[----:B------:R-:W-:Y:S02]  /*5ad0*/  SEL R4, RZ, 0xffffffff, P3 ;  /* 0xffffffffff047807 */ /* 0x000fe40001800000 */
[----:B------:R-:W-:Y:S02]  /*5ae0*/  P2R R74, PR, RZ, 0x20 ;  /* 0x00000020ff4a7803 */ /* 0x000fe40000000000 */
[----:B------:R-:W-:Y:S03]  /*5af0*/  @P5 SHF.L.U32 R0, R45, 0x1f, RZ ;  /* 0x0000001f2d005819 */ /* 0x000fe600000006ff */
[----:B------:R-:W-:Y:S01]  /*5b00*/  @P2 SEL R4, R5, R4, !P4 ;  /* 0x0000000405042207 */ /* 0x000fe20006000000 */
[----:B------:R1:W3:Y:S03]  /*5b10*/  @P5 SYNCS.PHASECHK.TRANS64.TRYWAIT P1, [R2+URZ+0x60], R0 ;  /* 0x00006000020055a7 */ /* 0x0002e600080211ff */
[----:B------:R-:W-:Y:S04]  /*5b20*/  LOP3.LUT R4, R4, 0x1, RZ, 0xc0, !PT ;  /* 0x0000000104047812 */ /* 0x000fe800078ec0ff */
[----:B------:R-:W-:Y:S04]  /*5b30*/  ISETP.NE.U32.AND P2, PT, R4, 0x1, PT ;  /* 0x000000010400780c */ /* 0x000fe80003f45070 */
[----:B------:R-:W-:Y:S01]  /*5b40*/  P2R R76, PR, RZ, 0x4 ;  /* 0x00000004ff4c7803 */ /* 0x000fe20000000000 */
[----:B------:R4:W2:Y:S01]  /*5b50*/  SYNCS.PHASECHK.TRANS64.TRYWAIT P0, [R44+URZ+0xc0], R3 ;  /* 0x0000c0032c0075a7 */ /* 0x0008a200080011ff */
[C---:B-1----:R-:W-:Y:S01]  /*5b60*/  IMAD.SHL.U32 R0, R34.reuse, 0x20, RZ ;  /* 0x0000002022007824 */ /* 0x042fe200078e00ff */
[----:B------:R-:W-:Y:S04]  /*5b70*/  LOP3.LUT R34, R34, 0xffe, RZ, 0xc0, !PT ;  /* 0x00000ffe22227812 */ /* 0x000fe800078ec0ff */
[----:B------:R-:W-:Y:S01]  /*5b80*/  LOP3.LUT R0, R0, 0xffffffc0, RZ, 0xc0, !PT ;  /* 0xffffffc000007812 */ /* 0x000fe200078ec0ff */
[----:B------:R-:W-:Y:S04]  /*5b90*/  IMAD.IADD R34, R31, 0x1, -R34 ;  /* 0x000000011f227824 */ /* 0x000fe800078e0a22 */
[----:B------:R-:W-:Y:S04]  /*5ba0*/  IMAD.IADD R0, R32, 0x1, R0 ;  /* 0x0000000120007824 */ /* 0x000fe800078e0200 */
[----:B------:R-:W-:Y:S01]  /*5bb0*/  IMAD R34, R34, 0x100000, R0 ;  /* 0x0010000022227824 */ /* 0x000fe200078e0200 */
[----:B---3--:R-:W-:Y:S01]  /*5bc0*/  @P5 SEL R47, RZ, 0x1, !P1 ;  /* 0x00000001ff2f5807 */ /* 0x008fe20004800000 */
[----:B----4-:R-:W-:Y:S06]  /*5bd0*/  @!P5 BRA `(.L_x_89) ;  /* 0x000000000068d947 */ /* 0x010fec0003800000 */
[----:B------:R-:W-:Y:S01]  /*5be0*/  HFMA2 R43, -RZ, RZ, 0, 0 ;  /* 0x00000000ff2b7431 */ /* 0x000fe200000001ff */
[----:B------:R-:W-:Y:S01]  /*5bf0*/  ISETP.NE.AND P1, PT, R47, RZ, PT ;  /* 0x000000ff2f00720c */ /* 0x000fe20003f25270 */
[----:B------:R-:W-:Y:S01]  /*5c00*/  IMAD.U32 R0, RZ, RZ, UR56 ;  /* 0x00000038ff007e24 */ /* 0x000fe2000f8e00ff */
[----:B------:R-:W-:Y:S11]  /*5c10*/  BSSY B0, `(.L_x_90) ;  /* 0x0000005000007945 */ /* 0x000ff60003800000 */
[----:B------:R-:W-:Y:S05]  /*5c20*/  @P1 BRA `(.L_x_91) ;  /* 0x00000000000c1947 */ /* 0x000fea0003800000 */
[----:B------:R-:W-:Y:S04]  /*5c30*/  SHF.L.U32 R4, R45, 0x1f, RZ ;  /* 0x0000001f2d047819 */ /* 0x000fe800000006ff */
[----:B------:R-:W1:Y:S02]  /*5c40*/  SYNCS.PHASECHK.TRANS64.TRYWAIT P1, [R2+URZ+0x60], R4 ;  /* 0x00006004020075a7 */ /* 0x000e6400080211ff */
[----:B-1----:R-:W-:Y:S05]  /*5c50*/  @!P1 BRA `(.L_x_92) ;  /* 0x0000001c00cc9947 */ /* 0x002fea0003800000 */
.L_x_91:
[----:B------:R-:W-:Y:S05]  /*5c60*/  BSYNC B0 ;  /* 0x0000000000007941 */ /* 0x000fea0003800000 */
.L_x_90:
[----:B------:R-:W-:Y:S01]  /*5c70*/  ISETP.NE.AND P1, PT, R76, RZ, PT ;  /* 0x000000ff4c00720c */ /* 0x000fe20003f25270 */
[----:B------:R-:W-:Y:S01]  /*5c80*/  IMAD.MOV.U32 R42, RZ, RZ, RZ ;  /* 0x000000ffff2a7224 */ /* 0x000fe200078e00ff */
[----:B------:R-:W-:Y:S02]  /*5c90*/  CS2R R40, SRZ ;  /* 0x0000000000287805 */ /* 0x000fe4000001ff00 */
[----:B------:R-:W-:Y:S02]  /*5ca0*/  CS2R R50, SRZ ;  /* 0x0000000000327805 */ /* 0x000fe4000001ff00 */
[----:B------:R-:W-:Y:S07]  /*5cb0*/  CS2R R48, SRZ ;  /* 0x0000000000307805 */ /* 0x000fee000001ff00 */
[----:B-1----:R-:W-:Y:S01]  /*5cc0*/  @P1 IMAD R2, R0, 0x800, R64 ;  /* 0x0000080000021824 */ /* 0x002fe200078e0240 */
[----:B------:R-:W-:Y:S05]  /*5cd0*/  @P1 WARPSYNC.ALL ;  /* 0x0000000000001948 */ /* 0x000fea0003800000 */
[----:B------:R-:W-:Y:S01]  /*5ce0*/  @P1 LEA R2, R2, UR48, 0x1 ;  /* 0x0000003002021c11 */ /* 0x000fe2000f8e08ff */
[----:B------:R-:W-:Y:S04]  /*5cf0*/  UIADD3 UR5, UPT, UPT, UR56, 0x1, URZ ;  /* 0x0000000138057890 */ /* 0x000fe8000fffe0ff */
[----:B------:R1:W3:Y:S01]  /*5d00*/  @P1 LDSM.16.M88.4 R40, [R2+0x200] ;  /* 0x000200000228183b */ /* 0x0002e20000000200 */
[----:B------:R-:W-:Y:S01]  /*5d10*/  UISETP.NE.AND UP0, UPT, UR5, 0x3, UPT ;  /* 0x000000030500788c */ /* 0x000fe2000bf05270 */
[----:B------:R-:W-:Y:S03]  /*5d20*/  @P1 IMAD R0, R69, 0x2, R2 ;  /* 0x0000000245001824 */ /* 0x000fe600078e0202 */
[----:B------:R-:W-:Y:S02]  /*5d30*/  USEL UR4, URZ, 0x1, UP0 ;  /* 0x00000001ff047887 */ /* 0x000fe40008000000 */
[----:B------:R1:W4:Y:S01]  /*5d40*/  @P1 LDSM.16.M88.4 R48, [R0+0x200] ;  /* 0x000200000030183b */ /* 0x0003220000000200 */
[----:B------:R-:W-:Y:S03]  /*5d50*/  USEL UR5, UR5, URZ, UP0 ;  /* 0x000000ff05057287 */ /* 0x000fe60008000000 */
[----:B------:R-:W-:Y:S03]  /*5d60*/  LOP3.LUT R45, R45, UR4, RZ, 0x3c, !PT ;  /* 0x000000042d2d7c12 */ /* 0x000fe6000f8e3cff */
[----:B------:R-:W-:Y:S02]  /*5d70*/  IMAD.U32 R46, RZ, RZ, UR5 ;  /* 0x00000005ff2e7e24 */ /* 0x000fe4000f8e00ff */
.L_x_89:
[----:B------:R-:W-:Y:S05]  /*5d80*/  BSYNC B1 ;  /* 0x0000000000017941 */ /* 0x000fea0003800000 */
.L_x_88:
[----:B-1----:R-:W-:Y:S04]  /*5d90*/  SHF.R.U32.HI R0, RZ, 0x15, R34 ;  /* 0x00000015ff007819 */ /* 0x002fe80000011622 */
[----:B------:R-:W-:Y:S01]  /*5da0*/  LOP3.LUT P1, RZ, R0, 0x3, R65, 0x48, !PT ;  /* 0x0000000300ff7812 */ /* 0x000fe20007824841 */
[----:B------:R-:W-:Y:S01]  /*5db0*/  @!UPT UIADD3 URZ, UPT, UPT, URZ, URZ, URZ ;  /* 0x000000fffffff290 */ /* 0x000fe2000fffe0ff */
[----:B--2---:R-:W-:Y:S11]  /*5dc0*/  @P0 BRA `(.L_x_93) ;  /* 0x0000000000080947 */ /* 0x004ff60003800000 */
[----:B------:R-:W1:Y:S02]  /*5dd0*/  SYNCS.PHASECHK.TRANS64.TRYWAIT P0, [R44+URZ+0xc0], R3 ;  /* 0x0000c0032c0075a7 */ /* 0x000e6400080011ff */
[----:B-1----:R-:W-:Y:S05]  /*5de0*/  @!P0 BRA `(.L_x_94) ;  /* 0x0000001c007c8947 */ /* 0x002fea0003800000 */
.L_x_93:
[----:B------:R-:W-:Y:S05]  /*5df0*/  @!P1 BRA `(.L_x_95) ;  /* 0x0000000000409947 */ /* 0x000fea0003800000 */
[----:B------:R-:W2:Y:S01]  /*5e00*/  LDCU.64 UR8, c[0x4][0x70] ;  /* 0x01000e00ff0877ac */ /* 0x000ea20008000a00 */
[----:B-1----:R-:W-:Y:S01]  /*5e10*/  MOV R3, 0x0 ;  /* 0x0000000000037802 */ /* 0x002fe20000000f00 */
[----:B------:R-:W-:Y:S02]  /*5e20*/  HFMA2 R12, -RZ, RZ, 0, 5.9604644775390625e-08 ;  /* 0x00000001ff0c7431 */ /* 0x000fe400000001ff */
[----:B------:R-:W-:Y:S02]  /*5e30*/  IMAD.MOV.U32 R8, RZ, RZ, 0x192 ;  /* 0x00000192ff087424 */ /* 0x000fe400078e00ff */
[----:B------:R-:W-:Y:S01]  /*5e40*/  IMAD.MOV.U32 R13, RZ, RZ, RZ ;  /* 0x000000ffff0d7224 */ /* 0x000fe200078e00ff */
[----:B------:R-:W1:Y:S01]  /*5e50*/  LDCU.64 UR6, c[0x4][0x78] ;  /* 0x01000f00ff0677ac */ /* 0x000e620008000a00 */
[----:B------:R-:W3:Y:S01]  /*5e60*/  LDC.64 R2, c[0x4][R3] ;  /* 0x0100000003027b82 */ /* 0x000ee20000000a00 */
[----:B------:R-:W5:Y:S01]  /*5e70*/  LDCU.64 UR4, c[0x4][0x10] ;  /* 0x01000200ff0477ac */ /* 0x000f620008000a00 */
[----:B--2---:R-:W-:Y:S01]  /*5e80*/  MOV R5, UR9 ;  /* 0x0000000900057c02 */ /* 0x004fe20008000f00 */
[----:B------:R-:W-:Y:S01]  /*5e90*/  IMAD.U32 R4, RZ, RZ, UR8 ;  /* 0x00000008ff047e24 */ /* 0x000fe2000f8e00ff */
[----:B-1----:R-:W-:Y:S01]  /*5ea0*/  MOV R7, UR7 ;  /* 0x0000000700077c02 */ /* 0x002fe20008000f00 */
[----:B------:R-:W-:Y:S01]  /*5eb0*/  IMAD.U32 R6, RZ, RZ, UR6 ;  /* 0x00000006ff067e24 */ /* 0x000fe2000f8e00ff */
[----:B-----5:R-:W-:Y:S01]  /*5ec0*/  MOV R11, UR5 ;  /* 0x00000005000b7c02 */ /* 0x020fe20008000f00 */
[----:B------:R-:W-:Y:S02]  /*5ed0*/  IMAD.U32 R10, RZ, RZ, UR4 ;  /* 0x00000004ff0a7e24 */ /* 0x000fe4000f8e00ff */
[----:B------:R-:W-:Y:S07]  /*5ee0*/  LEPC R20, `(.L_x_95) ;  /* 0x000000001014794e */ /* 0x000fee0000000000 */
[----:B---34-:R-:W-:Y:S05]  /*5ef0*/  CALL.ABS.NOINC R2 ;  /* 0x0000000002007343 */ /* 0x018fea0003c00000 */
.L_x_95:
[----:B------:R-:W-:Y:S05]  /*5f00*/  WARPSYNC.ALL ;  /* 0x0000000000007948 */ /* 0x000fea0003800000 */
[----:B------:R-:W-:Y:S01]  /*5f10*/  R2UR UR4, R34 ;  /* 0x00000000220472ca */ /* 0x000fe200000e0000 */
[----:B-1-3--:R-:W-:Y:S01]  /*5f20*/  HADD2.F32 R3, -RZ, R40.H0_H0 ;  /* 0x20000028ff037230 */ /* 0x00afe20000004100 */
[----:B------:R-:W-:Y:S01]  /*5f30*/  SHF.L.U32 R75, R69, 0x1, RZ ;  /* 0x00000001454b7819 */ /* 0x000fe200000006ff */
[----:B------:R-:W-:Y:S01]  /*5f40*/  HADD2.F32 R20, -RZ, R42.H0_H0 ;  /* 0x2000002aff147230 */ /* 0x000fe20000004100 */
[----:B------:R-:W-:Y:S01]  /*5f50*/  ISETP.NE.AND P0, PT, R70, RZ, PT ;  /* 0x000000ff4600720c */ /* 0x000fe20003f05270 */
[----:B------:R-:W-:Y:S08]  /*5f60*/  BSSY.RECONVERGENT B0, `(.L_x_96) ;  /* 0x000004d000007945 */ /* 0x000ff00003800200 */
[----:B------:R-:W1:Y:S02]  /*5f70*/  LDTM.16dp256bit.x4 R4, tmem[UR4] ;  /* 0x00000004000479ee */ /* 0x000e640008120000 */
[C---:B-1----:R-:W-:Y:S01]  /*5f80*/  FMUL R0, R33.reuse, R4 ;  /* 0x0000000421007220 */ /* 0x042fe20000400000 */
[----:B------:R-:W-:Y:S02]  /*5f90*/  HADD2.F32 R4, -RZ, R40.H1_H1 ;  /* 0x30000028ff047230 */ /* 0x000fe40000004100 */
[----:B------:R-:W-:Y:S01]  /*5fa0*/  FMUL R2, R33, R5 ;  /* 0x0000000521027220 */ /* 0x000fe20000400000 */
[--C-:B------:R-:W-:Y:S02]  /*5fb0*/  HADD2.F32 R5, -RZ, R41.reuse.H0_H0 ;  /* 0x20000029ff057230 */ /* 0x100fe40000004100 */
[----:B------:R-:W-:Y:S01]  /*5fc0*/  FFMA R0, R35, R3, R0 ;  /* 0x0000000323007223 */ /* 0x000fe20000000000 */
[----:B------:R-:W-:Y:S01]  /*5fd0*/  FMUL R3, R33, R6 ;  /* 0x0000000621037220 */ /* 0x000fe20000400000 */
[----:B------:R-:W-:Y:S02]  /*5fe0*/  HADD2.F32 R6, -RZ, R41.H1_H1 ;  /* 0x30000029ff067230 */ /* 0x000fe40000004100 */
[----:B------:R-:W-:Y:S01]  /*5ff0*/  FFMA R2, R35, R4, R2 ;  /* 0x0000000423027223 */ /* 0x000fe20000000002 */
[----:B------:R-:W-:Y:S01]  /*6000*/  FMUL R7, R33, R7 ;  /* 0x0000000721077220 */ /* 0x000fe20000400000 */
[----:B------:R-:W-:Y:S01]  /*6010*/  FFMA R3, R35, R5, R3 ;  /* 0x0000000523037223 */ /* 0x000fe20000000003 */
[C---:B------:R-:W-:Y:S01]  /*6020*/  FMUL R4, R33.reuse, R8 ;  /* 0x0000000821047220 */ /* 0x040fe20000400000 */
[----:B------:R-:W-:Y:S01]  /*6030*/  FMUL R5, R33, R9 ;  /* 0x0000000921057220 */ /* 0x000fe20000400000 */
[----:B------:R-:W-:Y:S01]  /*6040*/  F2FP.F16.F32.PACK_AB R36, R2, R0 ;  /* 0x000000000224723e */ /* 0x000fe200000000ff */
[C---:B------:R-:W-:Y:S01]  /*6050*/  FFMA R7, R35.reuse, R6, R7 ;  /* 0x0000000623077223 */ /* 0x040fe20000000007 */
[----:B------:R-:W-:Y:S02]  /*6060*/  HADD2.F32 R0, -RZ, R42.H1_H1 ;  /* 0x3000002aff007230 */ /* 0x000fe40000004100 */
[----:B------:R-:W-:Y:S01]  /*6070*/  FFMA R4, R35, R20, R4 ;  /* 0x0000001423047223 */ /* 0x000fe20000000004 */
[--C-:B------:R-:W-:Y:S02]  /*6080*/  HADD2.F32 R2, -RZ, R43.reuse.H0_H0 ;  /* 0x2000002bff027230 */ /* 0x100fe40000004100 */
[----:B------:R-:W-:Y:S01]  /*6090*/  FMUL R6, R33, R10 ;  /* 0x0000000a21067220 */ /* 0x000fe20000400000 */
[----:B------:R-:W-:Y:S01]  /*60a0*/  F2FP.F16.F32.PACK_AB R37, R7, R3 ;  /* 0x000000030725723e */ /* 0x000fe200000000ff */
[----:B------:R-:W-:Y:S02]  /*60b0*/  HADD2.F32 R3, -RZ, R43.H1_H1 ;  /* 0x3000002bff037230 */ /* 0x000fe40000004100 */
[----:B------:R-:W-:Y:S01]  /*60c0*/  FFMA R5, R35, R0, R5 ;  /* 0x0000000023057223 */ /* 0x000fe20000000005 */
[C---:B------:R-:W-:Y:S01]  /*60d0*/  FMUL R11, R33.reuse, R11 ;  /* 0x0000000b210b7220 */ /* 0x040fe20000400000 */
[--C-:B----4-:R-:W-:Y:S02]  /*60e0*/  HADD2.F32 R7, -RZ, R48.reuse.H0_H0 ;  /* 0x20000030ff077230 */ /* 0x110fe40000004100 */
[C---:B------:R-:W-:Y:S01]  /*60f0*/  FMUL R8, R33.reuse, R12 ;  /* 0x0000000c21087220 */ /* 0x040fe20000400000 */
[----:B------:R-:W-:Y:S02]  /*6100*/  HADD2.F32 R0, -RZ, R48.H1_H1 ;  /* 0x30000030ff007230 */ /* 0x000fe40000004100 */
[----:B------:R-:W-:Y:S01]  /*6110*/  FMUL R9, R33, R13 ;  /* 0x0000000d21097220 */ /* 0x000fe20000400000 */
[C---:B------:R-:W-:Y:S01]  /*6120*/  FFMA R6, R35.reuse, R2, R6 ;  /* 0x0000000223067223 */ /* 0x040fe20000000006 */
[C---:B------:R-:W-:Y:S01]  /*6130*/  FFMA R11, R35.reuse, R3, R11 ;  /* 0x00000003230b7223 */ /* 0x040fe2000000000b */
[C---:B------:R-:W-:Y:S01]  /*6140*/  FFMA R8, R35.reuse, R7, R8 ;  /* 0x0000000723087223 */ /* 0x040fe20000000008 */
[----:B------:R-:W-:Y:S01]  /*6150*/  FFMA R9, R35, R0, R9 ;  /* 0x0000000023097223 */ /* 0x000fe20000000009 */
[--C-:B------:R-:W-:Y:S02]  /*6160*/  HADD2.F32 R2, -RZ, R49.reuse.H0_H0 ;  /* 0x20000031ff027230 */ /* 0x100fe40000004100 */
[C---:B------:R-:W-:Y:S01]  /*6170*/  FMUL R10, R33.reuse, R14 ;  /* 0x0000000e210a7220 */ /* 0x040fe20000400000 */
[----:B------:R-:W-:Y:S02]  /*6180*/  HADD2.F32 R0, -RZ, R49.H1_H1 ;  /* 0x30000031ff007230 */ /* 0x000fe40000004100 */
[----:B------:R-:W-:Y:S01]  /*6190*/  FMUL R15, R33, R15 ;  /* 0x0000000f210f7220 */ /* 0x000fe20000400000 */
[----:B------:R-:W-:Y:S01]  /*61a0*/  F2FP.F16.F32.PACK_AB R38, R5, R4 ;  /* 0x000000040526723e */ /* 0x000fe200000000ff */
[----:B------:R-:W-:Y:S01]  /*61b0*/  FFMA R10, R35, R2, R10 ;  /* 0x00000002230a7223 */ /* 0x000fe2000000000a */
[----:B------:R-:W-:Y:S01]  /*61c0*/  FMUL R12, R33, R16 ;  /* 0x00000010210c7220 */ /* 0x000fe20000400000 */
[----:B------:R-:W-:Y:S01]  /*61d0*/  FFMA R15, R35, R0, R15 ;  /* 0x00000000230f7223 */ /* 0x000fe2000000000f */
[--C-:B------:R-:W-:Y:S01]  /*61e0*/  HADD2.F32 R0, -RZ, R50.reuse.H0_H0 ;  /* 0x20000032ff007230 */ /* 0x100fe20000004100 */
[----:B------:R-:W-:Y:S01]  /*61f0*/  MOV R5, UR56 ;  /* 0x0000003800057c02 */ /* 0x000fe20008000f00 */
[----:B------:R-:W-:Y:S02]  /*6200*/  HADD2.F32 R2, -RZ, R50.H1_H1 ;  /* 0x30000032ff027230 */ /* 0x000fe40000004100 */
[C---:B------:R-:W-:Y:S01]  /*6210*/  FMUL R13, R33.reuse, R17 ;  /* 0x00000011210d7220 */ /* 0x040fe20000400000 */
[--C-:B------:R-:W-:Y:S02]  /*6220*/  HADD2.F32 R3, -RZ, R51.reuse.H0_H0 ;  /* 0x20000033ff037230 */ /* 0x100fe40000004100 */
[C---:B------:R-:W-:Y:S01]  /*6230*/  FMUL R14, R33.reuse, R18 ;  /* 0x00000012210e7220 */ /* 0x040fe20000400000 */
[----:B------:R-:W-:Y:S02]  /*6240*/  HADD2.F32 R4, -RZ, R51.H1_H1 ;  /* 0x30000033ff047230 */ /* 0x000fe40000004100 */
[----:B------:R-:W-:Y:S01]  /*6250*/  FMUL R19, R33, R19 ;  /* 0x0000001321137220 */ /* 0x000fe20000400000 */
[----:B------:R-:W-:Y:S01]  /*6260*/  FFMA R12, R35, R0, R12 ;  /* 0x00000000230c7223 */ /* 0x000fe2000000000c */
[----:B------:R-:W-:Y:S01]  /*6270*/  LEA R5, R5, R64, 0xb ;  /* 0x0000004005057211 */ /* 0x000fe200078e58ff */
[C---:B------:R-:W-:Y:S01]  /*6280*/  FFMA R13, R35.reuse, R2, R13 ;  /* 0x00000002230d7223 */ /* 0x040fe2000000000d */
[C---:B------:R-:W-:Y:S01]  /*6290*/  FFMA R14, R35.reuse, R3, R14 ;  /* 0x00000003230e7223 */ /* 0x040fe2000000000e */
[----:B------:R-:W-:Y:S01]  /*62a0*/  FFMA R19, R35, R4, R19 ;  /* 0x0000000423137223 */ /* 0x000fe20000000013 */
[----:B------:R-:W-:Y:S02]  /*62b0*/  F2FP.F16.F32.PACK_AB R39, R11, R6 ;  /* 0x000000060b27723e */ /* 0x000fe400000000ff */
[----:B------:R-:W-:Y:S02]  /*62c0*/  LEA R5, R5, UR48, 0x1 ;  /* 0x0000003005057c11 */ /* 0x000fe4000f8e08ff */
[----:B------:R-:W-:Y:S02]  /*62d0*/  F2FP.F16.F32.PACK_AB R8, R9, R8 ;  /* 0x000000080908723e */ /* 0x000fe400000000ff */
[----:B------:R-:W-:Y:S01]  /*62e0*/  F2FP.F16.F32.PACK_AB R9, R15, R10 ;  /* 0x0000000a0f09723e */ /* 0x000fe200000000ff */
[----:B------:R1:W-:Y:S01]  /*62f0*/  STSM.16.M88.4 [R5+0x200], R36 ;  /* 0x0002002405007844 */ /* 0x0003e20000000200 */
[----:B------:R-:W-:Y:S02]  /*6300*/  F2FP.F16.F32.PACK_AB R10, R13, R12 ;  /* 0x0000000c0d0a723e */ /* 0x000fe400000000ff */
[----:B------:R-:W-:Y:S02]  /*6310*/  F2FP.F16.F32.PACK_AB R11, R19, R14 ;  /* 0x0000000e130b723e */ /* 0x000fe400000000ff */
[----:B------:R-:W-:Y:S05]  /*6320*/  IADD3 R0, PT, PT, R75, 0x200, R5 ;  /* 0x000002004b007810 */ /* 0x000fea0007ffe005 */
[----:B------:R1:W-:Y:S01]  /*6330*/  STSM.16.M88.4 [R0], R8 ;  /* 0x0000000800007844 */ /* 0x0003e20000000200 */
[----:B------:R-:W-:Y:S01]  /*6340*/  @!PT LDS RZ, [RZ] ;  /* 0x00000000fffff984 */ /* 0x000fe20000000800 */
[----:B------:R-:W-:Y:S01]  /*6350*/  @!PT LDS RZ, [RZ] ;  /* 0x00000000fffff984 */ /* 0x000fe20000000800 */
[----:B------:R-:W-:Y:S01]  /*6360*/  @!PT LDS RZ, [RZ] ;  /* 0x00000000fffff984 */ /* 0x000fe20000000800 */
[----:B------:R-:W-:Y:S01]  /*6370*/  @!PT LDS RZ, [RZ] ;  /* 0x00000000fffff984 */ /* 0x000fe20000000800 */
[----:B------:R2:W-:Y:S07]  /*6380*/  MEMBAR.ALL.CTA ;  /* 0x0000000000007992 */ /* 0x0005ee0000008000 */
[----:B--2---:R-:W2:Y:S02]  /*6390*/  FENCE.VIEW.ASYNC.S ;  /* 0x00000000000073c6 */ /* 0x004ea40000000000 */
[----:B--2---:R-:W-:Y:S06]  /*63a0*/  BAR.SYNC.DEFER_BLOCKING 0x1, 0x80 ;  /* 0x0042000000007b1d */ /* 0x004fec0000010000 */
[----:B------:R-:W-:Y:S05]  /*63b0*/  @P0 BRA `(.L_x_97) ;  /* 0x00000000001c0947 */ /* 0x000fea0003800000 */
[----:B------:R-:W-:Y:S02]  /*63c0*/  UIADD3 UR6, UP0, UPT, UR54, 0x680, URZ ;  /* 0x0000068036067890 */ /* 0x000fe4000ff1e0ff */
[----:B------:R-:W-:Y:S02]  /*63d0*/  ULEA UR4, UR56, UR48, 0xc ;  /* 0x0000003038047291 */ /* 0x000fe4000f8e60ff */
[----:B------:R-:W-:Y:S02]  /*63e0*/  UIADD3.X UR7, UPT, UPT, URZ, UR55, URZ, UP0, !UPT ;  /* 0x00000037ff077290 */ /* 0x000fe400087fe4ff */
[----:B------:R-:W-:Y:S01]  /*63f0*/  UIADD3 UR40, UPT, UPT, UR4, 0x200, URZ ;  /* 0x0000020004287890 */ /* 0x000fe2000fffe0ff */
[----:B------:R-:W-:Y:S08]  /*6400*/  UMOV UR43, UR36 ;  /* 0x00000024002b7c82 */ /* 0x000ff00008000000 */
[----:B------:R2:W-:Y:S02]  /*6410*/  UTMASTG.3D [UR40], [UR6] ;  /* 0x00000028060073b5 */ /* 0x0005e40008010000 */
[----:B--2---:R0:W-:Y:S02]  /*6420*/  UTMACMDFLUSH ;  /* 0x00000000000079b7 */ /* 0x0041e40000000000 */
.L_x_97:
[----:B------:R-:W-:Y:S05]  /*6430*/  BSYNC.RECONVERGENT B0 ;  /* 0x0000000000007941 */ /* 0x000fea0003800200 */
.L_x_96:
[----:B------:R-:W-:Y:S01]  /*6440*/  UIADD3 UR40, UPT, UPT, UR56, 0x1, URZ ;  /* 0x0000000138287890 */ /* 0x000fe2000fffe0ff */
[----:B------:R-:W-:Y:S03]  /*6450*/  BSSY.RECONVERGENT B0, `(.L_x_98) ;  /* 0x0000005000007945 */ /* 0x000fe60003800200 */
[----:B------:R-:W-:Y:S04]  /*6460*/  UISETP.NE.AND UP0, UPT, UR40, 0x3, UPT ;  /* 0x000000032800788c */ /* 0x000fe8000bf05270 */
[----:B------:R-:W-:Y:S01]  /*6470*/  USEL UR43, UR40, URZ, UP0 ;  /* 0x000000ff282b7287 */ /* 0x000fe20008000000 */
[----:B------:R-:W-:Y:S11]  /*6480*/  @P0 BRA `(.L_x_99) ;  /* 0x0000000000040947 */ /* 0x000ff60003800000 */
[----:B------:R-:W-:Y:S04]  /*6490*/  DEPBAR.LE SB0, 0x1 ;  /* 0x000080400000791a */ /* 0x000fe80000000000 */
.L_x_99:
[----:B------:R-:W-:Y:S05]  /*64a0*/  BSYNC.RECONVERGENT B0 ;  /* 0x0000000000007941 */ /* 0x000fea0003800200 */
.L_x_98:
[----:B------:R-:W-:Y:S01]  /*64b0*/  BAR.SYNC.DEFER_BLOCKING 0x1, 0x80 ;  /* 0x0042000000007b1d */ /* 0x000fe20000010000 */
[----:B------:R-:W-:Y:S01]  /*64c0*/  ISETP.NE.AND P1, PT, R74, RZ, PT ;  /* 0x000000ff4a00720c */ /* 0x000fe20003f25270 */
[----:B------:R-:W-:Y:S01]  /*64d0*/  UISETP.NE.AND UP0, UPT, UR50, URZ, UPT ;  /* 0x000000ff3200728c */ /* 0x000fe2000bf05270 */
[----:B------:R-:W-:Y:S11]  /*64e0*/  LEA R2, R46, UR48, 0x3 ;  /* 0x000000302e027c11 */ /* 0x000ff6000f8e18ff */
[----:B------:R-:W-:Y:S01]  /*64f0*/  @P1 SHF.L.U32 R3, R45, 0x1f, RZ ;  /* 0x0000001f2d031819 */ /* 0x000fe200000006ff */
[----:B------:R-:W-:Y:S06]  /*6500*/  BRA.U !UP0, `(.L_x_100) ;  /* 0x0000000108247547 */ /* 0x000fec000b800000 */
[----:B------:R-:W-:Y:S01]  /*6510*/  IMAD.U32 R4, RZ, RZ, UR49 ;  /* 0x00000031ff047e24 */ /* 0x000fe2000f8e00ff */
[----:B-1----:R-:W-:Y:S01]  /*6520*/  MOV R0, UR37 ;  /* 0x0000002500007c02 */ /* 0x002fe20008000f00 */
[----:B------:R-:W-:Y:S03]  /*6530*/  UIADD3 UR49, UPT, UPT, UR49, 0x1, URZ ;  /* 0x0000000131317890 */ /* 0x000fe6000fffe0ff */
[----:B------:R-:W-:Y:S01]  /*6540*/  @P1 LEA R4, R4, UR48, 0x3 ;  /* 0x0000003004041c11 */ /* 0x000fe2000f8e18ff */
[----:B------:R-:W-:Y:S04]  /*6550*/  UISETP.NE.AND UP0, UPT, UR49, 0x3, UPT ;  /* 0x000000033100788c */ /* 0x000fe8000bf05270 */
[----:B------:R-:W-:Y:S01]  /*6560*/  @P1 VIADD R4, R4, 0x78 ;  /* 0x0000007804041836 */ /* 0x000fe20000000000 */
[----:B------:R-:W-:Y:S04]  /*6570*/  USEL UR49, UR49, URZ, UP0 ;  /* 0x000000ff31317287 */ /* 0x000fe80008000000 */
[----:B------:R-:W-:Y:S04]  /*6580*/  @P1 PRMT R0, R0, 0x654, R4 ;  /* 0x0000065400001816 */ /* 0x000fe80000000004 */
[----:B------:R2:W-:Y:S04]  /*6590*/  @P1 SYNCS.ARRIVE.TRANS64.RED.A1T0 RZ, [R0+URZ], RZ ;  /* 0x000000ff00ff19a7 */ /* 0x0005e800081004ff */
.L_x_100:
[----:B------:R-:W3:Y:S01]  /*65a0*/  @P1 SYNCS.PHASECHK.TRANS64.TRYWAIT P0, [R2+URZ+0x60], R3 ;  /* 0x00006003020015a7 */ /* 0x000ee200080011ff */
[----:B------:R-:W-:Y:S01]  /*65b0*/  BSSY B1, `(.L_x_101) ;  /* 0x0000013000017945 */ /* 0x000fe20003800000 */
[----:B---3--:R-:W-:Y:S03]  /*65c0*/  @P1 SEL R47, RZ, 0x1, !P0 ;  /* 0x00000001ff2f1807 */ /* 0x008fe60004000000 */
[----:B------:R-:W-:Y:S05]  /*65d0*/  @!P1 BRA `(.L_x_102) ;  /* 0x0000000000409947 */ /* 0x000fea0003800000 */
[----:B------:R-:W-:Y:S01]  /*65e0*/  ISETP.NE.AND P1, PT, R76, RZ, PT ;  /* 0x000000ff4c00720c */ /* 0x000fe20003f25270 */
[----:B------:R-:W-:Y:S01]  /*65f0*/  BSSY B0, `(.L_x_103) ;  /* 0x0000009000007945 */ /* 0x000fe20003800000 */
[----:B------:R-:W-:Y:S11]  /*6600*/  ISETP.NE.AND P0, PT, R47, RZ, PT ;  /* 0x000000ff2f00720c */ /* 0x000ff60003f05270 */
[----:B------:R-:W-:Y:S05]  /*6610*/  @P1 IMAD R3, R46, 0x800, R64 ;  /* 0x000008002e031824 */ /* 0x000fea00078e0240 */
[----:B------:R-:W-:Y:S05]  /*6620*/  @P1 LEA R3, R3, UR48, 0x1 ;  /* 0x0000003003031c11 */ /* 0x000fea000f8e08ff */
[----:B-12---:R-:W-:Y:S01]  /*6630*/  @P1 IMAD.IADD R0, R75, 0x1, R3 ;  /* 0x000000014b001824 */ /* 0x006fe200078e0203 */
[----:B------:R-:W-:Y:S06]  /*6640*/  @P0 BRA `(.L_x_104) ;  /* 0x00000000000c0947 */ /* 0x000fec0003800000 */
[----:B------:R-:W-:Y:S04]  /*6650*/  SHF.L.U32 R45, R45, 0x1f, RZ ;  /* 0x0000001f2d2d7819 */ /* 0x000fe800000006ff */
[----:B------:R-:W1:Y:S02]  /*6660*/  SYNCS.PHASECHK.TRANS64.TRYWAIT P0, [R2+URZ+0x60], R45 ;  /* 0x0000602d020075a7 */ /* 0x000e6400080011ff */
[----:B-1----:R-:W-:Y:S05]  /*6670*/  @!P0 BRA `(.L_x_105) ;  /* 0x00000014006c8947 */ /* 0x002fea0003800000 */
.L_x_104:
[----:B------:R-:W-:Y:S05]  /*6680*/  BSYNC B0 ;  /* 0x0000000000007941 */ /* 0x000fea0003800000 */
.L_x_103:
[----:B------:R-:W-:Y:S11]  /*6690*/  ISETP.NE.AND P0, PT, R76, RZ, PT ;  /* 0x000000ff4c00720c */ /* 0x000ff60003f05270 */
[----:B------:R-:W-:Y:S02]  /*66a0*/  @!UPT UIADD3 URZ, UPT, UPT, URZ, URZ, URZ ;  /* 0x000000fffffff290 */ /* 0x000fe4000fffe0ff */
[----:B------:R-:W-:Y:S05]  /*66b0*/  @P0 WARPSYNC.ALL ;  /* 0x0000000000000948 */ /* 0x000fea0003800000 */
[----:B------:R3:W4:Y:S04]  /*66c0*/  @P0 LDSM.16.M88.4 R40, [R3+0x200] ;  /* 0x000200000328083b */ /* 0x0007280000000200 */
[----:B------:R3:W2:Y:S02]  /*66d0*/  @P0 LDSM.16.M88.4 R48, [R0+0x200] ;  /* 0x000200000030083b */ /* 0x0006a40000000200 */
.L_x_102:
[----:B------:R-:W-:Y:S05]  /*66e0*/  BSYNC B1 ;  /* 0x0000000000017941 */ /* 0x000fea0003800000 */
.L_x_101:
[----:B-123--:R-:W-:Y:S05]  /*66f0*/  VIADD R0, R34, 0x20 ;  /* 0x0000002022007836 */ /* 0x00efea0000000000 */
[----:B------:R-:W-:Y:S04]  /*6700*/  SHF.R.U32.HI R0, RZ, 0x15, R0 ;  /* 0x00000015ff007819 */ /* 0x000fe80000011600 */
[----:B------:R-:W-:Y:S11]  /*6710*/  LOP3.LUT P0, RZ, R0, 0x3, R65, 0x48, !PT ;  /* 0x0000000300ff7812 */ /* 0x000ff60007804841 */
[----:B------:R-:W-:Y:S02]  /*6720*/  @!UPT UIADD3 URZ, UPT, UPT, URZ, URZ, URZ ;  /* 0x000000fffffff290 */ /* 0x000fe4000fffe0ff */
[----:B------:R-:W-:Y:S05]  /*6730*/  @!P0 BRA `(.L_x_106) ;  /* 0x0000000000408947 */ /* 0x000fea0003800000 */
[----:B------:R-:W1:Y:S01]  /*6740*/  LDCU.64 UR8, c[0x4][0x70] ;  /* 0x01000e00ff0877ac */ /* 0x000e620008000a00 */
[----:B------:R-:W-:Y:S01]  /*6750*/  MOV R3, 0x0 ;  /* 0x0000000000037802 */ /* 0x000fe20000000f00 */
[----:B------:R-:W-:Y:S02]  /*6760*/  HFMA2 R12, -RZ, RZ, 0, 5.9604644775390625e-08 ;  /* 0x00000001ff0c7431 */ /* 0x000fe400000001ff */
[----:B------:R-:W-:Y:S02]  /*6770*/  IMAD.MOV.U32 R8, RZ, RZ, 0x192 ;  /* 0x00000192ff087424 */ /* 0x000fe400078e00ff */
[----:B------:R-:W-:Y:S01]  /*6780*/  IMAD.MOV.U32 R13, RZ, RZ, RZ ;  /* 0x000000ffff0d7224 */ /* 0x000fe200078e00ff */
[----:B------:R-:W2:Y:S01]  /*6790*/  LDCU.64 UR6, c[0x4][0x78] ;  /* 0x01000f00ff0677ac */ /* 0x000ea20008000a00 */
[----:B------:R-:W3:Y:S01]  /*67a0*/  LDC.64 R2, c[0x4][R3] ;  /* 0x0100000003027b82 */ /* 0x000ee20000000a00 */
[----:B------:R-:W5:Y:S01]  /*67b0*/  LDCU.64 UR4, c[0x4][0x10] ;  /* 0x01000200ff0477ac */ /* 0x000f620008000a00 */
[----:B-1----:R-:W-:Y:S01]  /*67c0*/  MOV R5, UR9 ;  /* 0x0000000900057c02 */ /* 0x002fe20008000f00 */
[----:B------:R-:W-:Y:S01]  /*67d0*/  IMAD.U32 R4, RZ, RZ, UR8 ;  /* 0x00000008ff047e24 */ /* 0x000fe2000f8e00ff */
[----:B--2---:R-:W-:Y:S01]  /*67e0*/  MOV R7, UR7 ;  /* 0x0000000700077c02 */ /* 0x004fe20008000f00 */
[----:B------:R-:W-:Y:S01]  /*67f0*/  IMAD.U32 R6, RZ, RZ, UR6 ;  /* 0x00000006ff067e24 */ /* 0x000fe2000f8e00ff */
[----:B-----5:R-:W-:Y:S01]  /*6800*/  MOV R11, UR5 ;  /* 0x00000005000b7c02 */ /* 0x020fe20008000f00 */
[----:B------:R-:W-:Y:S02]  /*6810*/  IMAD.U32 R10, RZ, RZ, UR4 ;  /* 0x00000004ff0a7e24 */ /* 0x000fe4000f8e00ff */
[----:B------:R-:W-:Y:S07]  /*6820*/  LEPC R20, `(.L_x_106) ;  /* 0x000000001014794e */ /* 0x000fee0000000000 */
[----:B---34-:R-:W-:Y:S05]  /*6830*/  CALL.ABS.NOINC R2 ;  /* 0x0000000002007343 */ /* 0x018fea0003c00000 */
.L_x_106:
[----:B------:R-:W-:Y:S01]  /*6840*/  ISETP.NE.AND P0, PT, R70, RZ, PT ;  /* 0x000000ff4600720c */ /* 0x000fe20003f05270 */
[----:B------:R-:W-:Y:S05]  /*6850*/  WARPSYNC.ALL ;  /* 0x0000000000007948 */ /* 0x000fea0003800000 */
[----:B------:R-:W-:Y:S01]  /*6860*/  R2UR UR4, R34 ;  /* 0x00000000220472ca */ /* 0x000fe200000e0000 */
[--C-:B----4-:R-:W-:Y:S01]  /*6870*/  HADD2.F32 R20, -RZ, R40.reuse.H0_H0 ;  /* 0x20000028ff147230 */ /* 0x110fe20000004100 */
[----:B------:R-:W-:Y:S01]  /*6880*/  R2UR UR5, R44 ;  /* 0x000000002c0572ca */ /* 0x000fe200000e0000 */
[----:B------:R-:W-:Y:S01]  /*6890*/  HADD2.F32 R21, -RZ, R40.H1_H1 ;  /* 0x30000028ff157230 */ /* 0x000fe20000004100 */
[----:B------:R-:W-:Y:S01]  /*68a0*/  BSSY.RECONVERGENT B0, `(.L_x_107) ;  /* 0x0000053000007945 */ /* 0x000fe20003800200 */
[--C-:B------:R-:W-:Y:S02]  /*68b0*/  HADD2.F32 R34, -RZ, R41.reuse.H0_H0 ;  /* 0x20000029ff227230 */ /* 0x100fe40000004100 */
[----:B------:R-:W-:Y:S02]  /*68c0*/  HADD2.F32 R36, -RZ, R41.H1_H1 ;  /* 0x30000029ff247230 */ /* 0x000fe40000004100 */
[--C-:B------:R-:W-:Y:S02]  /*68d0*/  HADD2.F32 R37, -RZ, R42.reuse.H0_H0 ;  /* 0x2000002aff257230 */ /* 0x100fe40000004100 */
[----:B------:R-:W-:Y:S02]  /*68e0*/  HADD2.F32 R38, -RZ, R42.H1_H1 ;  /* 0x3000002aff267230 */ /* 0x000fe40000004100 */
[----:B------:R-:W1:Y:S01]  /*68f0*/  LDTM.16dp256bit.x4 R4, tmem[UR4+0x20] ;  /* 0x00002004000479ee */ /* 0x000e620008120000 */
[----:B------:R-:W-:Y:S01]  /*6900*/  NOP ;  /* 0x0000000000007918 */ /* 0x000fe20000000000 */
[----:B------:R-:W-:Y:S01]  /*6910*/  UIADD3 UR5, UPT, UPT, UR5, 0xe0, URZ ;  /* 0x000000e005057890 */ /* 0x000fe2000fffe0ff */
[--C-:B------:R-:W-:Y:S02]  /*6920*/  HADD2.F32 R39, -RZ, R43.reuse.H0_H0 ;  /* 0x2000002bff277230 */ /* 0x100fe40000004100 */
[----:B------:R-:W-:Y:S01]  /*6930*/  HADD2.F32 R40, -RZ, R43.H1_H1 ;  /* 0x3000002bff287230 */ /* 0x000fe20000004100 */
[----:B------:R-:W-:Y:S01]  /*6940*/  UPRMT UR5, UR37, 0x654, UR5 ;  /* 0x0000065425057896 */ /* 0x000fe20008000005 */
[--C-:B------:R-:W-:Y:S02]  /*6950*/  HADD2.F32 R41, -RZ, R48.reuse.H0_H0 ;  /* 0x20000030ff297230 */ /* 0x100fe40000004100 */
[----:B------:R-:W-:Y:S02]  /*6960*/  HADD2.F32 R42, -RZ, R48.H1_H1 ;  /* 0x30000030ff2a7230 */ /* 0x000fe40000004100 */
[--C-:B------:R-:W-:Y:S02]  /*6970*/  HADD2.F32 R43, -RZ, R49.reuse.H0_H0 ;  /* 0x20000031ff2b7230 */ /* 0x100fe40000004100 */
[----:B------:R-:W-:Y:S02]  /*6980*/  HADD2.F32 R44, -RZ, R49.H1_H1 ;  /* 0x30000031ff2c7230 */ /* 0x000fe40000004100 */
[----:B-1----:R-:W-:Y:S01]  /*6990*/  SYNCS.ARRIVE.TRANS64.RED.A1T0 RZ, [UR5], RZ ;  /* 0x000000ffffff79a7 */ /* 0x002fe20008100405 */
[--C-:B------:R-:W-:Y:S02]  /*69a0*/  HADD2.F32 R45, -RZ, R50.reuse.H0_H0 ;  /* 0x20000032ff2d7230 */ /* 0x100fe40000004100 */
[----:B------:R-:W-:Y:S02]  /*69b0*/  HADD2.F32 R46, -RZ, R50.H1_H1 ;  /* 0x30000032ff2e7230 */ /* 0x000fe40000004100 */
[--C-:B------:R-:W-:Y:S02]  /*69c0*/  HADD2.F32 R47, -RZ, R51.reuse.H0_H0 ;  /* 0x20000033ff2f7230 */ /* 0x100fe40000004100 */
[----:B------:R-:W-:Y:S02]  /*69d0*/  HADD2.F32 R48, -RZ, R51.H1_H1 ;  /* 0x30000033ff307230 */ /* 0x000fe40000004100 */
[C---:B------:R-:W-:Y:S01]  /*69e0*/  FMUL R4, R33.reuse, R4 ;  /* 0x0000000421047220 */ /* 0x040fe20000400000 */
[C---:B------:R-:W-:Y:S01]  /*69f0*/  FMUL R5, R33.reuse, R5 ;  /* 0x0000000521057220 */ /* 0x040fe20000400000 */
[C---:B------:R-:W-:Y:S01]  /*6a00*/  FMUL R6, R33.reuse, R6 ;  /* 0x0000000621067220 */ /* 0x040fe20000400000 */
[----:B------:R-:W-:Y:S01]  /*6a10*/  FMUL R7, R33, R7 ;  /* 0x0000000721077220 */ /* 0x000fe20000400000 */
[C---:B------:R-:W-:Y:S01]  /*6a20*/  FFMA R4, R35.reuse, R20, R4 ;  /* 0x0000001423047223 */ /* 0x040fe20000000004 */
[C---:B------:R-:W-:Y:S01]  /*6a30*/  FFMA R5, R35.reuse, R21, R5 ;  /* 0x0000001523057223 */ /* 0x040fe20000000005 */
[C---:B------:R-:W-:Y:S01]  /*6a40*/  FFMA R6, R35.reuse, R34, R6 ;  /* 0x0000002223067223 */ /* 0x040fe20000000006 */
[----:B------:R-:W-:Y:S01]  /*6a50*/  FFMA R7, R35, R36, R7 ;  /* 0x0000002423077223 */ /* 0x000fe20000000007 */
[C---:B------:R-:W-:Y:S01]  /*6a60*/  FMUL R8, R33.reuse, R8 ;  /* 0x0000000821087220 */ /* 0x040fe20000400000 */
[----:B------:R-:W-:Y:S01]  /*6a70*/  FMUL R9, R33, R9 ;  /* 0x0000000921097220 */ /* 0x000fe20000400000 */
[----:B------:R-:W-:Y:S01]  /*6a80*/  F2FP.F16.F32.PACK_AB R4, R5, R4 ;  /* 0x000000040504723e */ /* 0x000fe200000000ff */
[----:B------:R-:W-:Y:S01]  /*6a90*/  FMUL R10, R33, R10 ;  /* 0x0000000a210a7220 */ /* 0x000fe20000400000 */
[----:B------:R-:W-:Y:S01]  /*6aa0*/  F2FP.F16.F32.PACK_AB R5, R7, R6 ;  /* 0x000000060705723e */ /* 0x000fe200000000ff */
[C---:B------:R-:W-:Y:S01]  /*6ab0*/  FFMA R8, R35.reuse, R37, R8 ;  /* 0x0000002523087223 */ /* 0x040fe20000000008 */
[----:B------:R-:W-:Y:S01]  /*6ac0*/  FFMA R9, R35, R38, R9 ;  /* 0x0000002623097223 */ /* 0x000fe20000000009 */
[C---:B------:R-:W-:Y:S01]  /*6ad0*/  FMUL R11, R33.reuse, R11 ;  /* 0x0000000b210b7220 */ /* 0x040fe20000400000 */
[C---:B------:R-:W-:Y:S01]  /*6ae0*/  FMUL R0, R33.reuse, R12 ;  /* 0x0000000c21007220 */ /* 0x040fe20000400000 */
[----:B------:R-:W-:Y:S01]  /*6af0*/  FMUL R2, R33, R13 ;  /* 0x0000000d21027220 */ /* 0x000fe20000400000 */
[----:B------:R-:W-:Y:S01]  /*6b00*/  FFMA R10, R35, R39, R10 ;  /* 0x00000027230a7223 */ /* 0x000fe2000000000a */
[----:B------:R-:W-:Y:S01]  /*6b10*/  FMUL R3, R33, R14 ;  /* 0x0000000e21037220 */ /* 0x000fe20000400000 */
[----:B------:R-:W-:Y:S01]  /*6b20*/  F2FP.F16.F32.PACK_AB R6, R9, R8 ;  /* 0x000000080906723e */ /* 0x000fe200000000ff */
[----:B------:R-:W-:Y:S01]  /*6b30*/  FFMA R11, R35, R40, R11 ;  /* 0x00000028230b7223 */ /* 0x000fe2000000000b */
[C---:B------:R-:W-:Y:S01]  /*6b40*/  FMUL R15, R33.reuse, R15 ;  /* 0x0000000f210f7220 */ /* 0x040fe20000400000 */
[----:B------:R-:W-:Y:S01]  /*6b50*/  FMUL R12, R33, R16 ;  /* 0x00000010210c7220 */ /* 0x000fe20000400000 */
[----:B------:R-:W-:Y:S01]  /*6b60*/  FFMA R0, R35, R41, R0 ;  /* 0x0000002923007223 */ /* 0x000fe20000000000 */
[----:B------:R-:W-:Y:S01]  /*6b70*/  MOV R8, UR43 ;  /* 0x0000002b00087c02 */ /* 0x000fe20008000f00 */
[----:B------:R-:W-:Y:S01]  /*6b80*/  FMUL R13, R33, R17 ;  /* 0x00000011210d7220 */ /* 0x000fe20000400000 */
[----:B------:R-:W-:Y:S01]  /*6b90*/  FFMA R2, R35, R42, R2 ;  /* 0x0000002a23027223 */ /* 0x000fe20000000002 */
[----:B------:R-:W-:Y:S01]  /*6ba0*/  FMUL R14, R33, R18 ;  /* 0x00000012210e7220 */ /* 0x000fe20000400000 */
[C---:B------:R-:W-:Y:S01]  /*6bb0*/  FFMA R3, R35.reuse, R43, R3 ;  /* 0x0000002b23037223 */ /* 0x040fe20000000003 */
[----:B------:R-:W-:Y:S01]  /*6bc0*/  FFMA R15, R35, R44, R15 ;  /* 0x0000002c230f7223 */ /* 0x000fe2000000000f */
[----:B------:R-:W-:Y:S01]  /*6bd0*/  FMUL R19, R33, R19 ;  /* 0x0000001321137220 */ /* 0x000fe20000400000 */
[C---:B------:R-:W-:Y:S01]  /*6be0*/  FFMA R12, R35.reuse, R45, R12 ;  /* 0x0000002d230c7223 */ /* 0x040fe2000000000c */
        /* <DEDUP_REMOVED lines=23> */
[----:B------:R-:W-:Y:S02]  /*6d60*/  UIADD3 UR5, UPT, UPT, UR41, 0x20, URZ ;  /* 0x0000002029057890 */ /* 0x000fe4000fffe0ff */
[----:B------:R-:W-:Y:S02]  /*6d70*/  UIADD3 UR4, UPT, UPT, UR10, 0x200, URZ ;  /* 0x000002000a047890 */ /* 0x000fe4000fffe0ff */
[----:B------:R-:W-:Y:S01]  /*6d80*/  UIADD3.X UR9, UPT, UPT, URZ, UR55, URZ, UP0, !UPT ;  /* 0x00000037ff097290 */ /* 0x000fe200087fe4ff */
[----:B------:R-:W-:Y:S01]  /*6d90*/  UMOV UR6, UR42 ;  /* 0x0000002a00067c82 */ /* 0x000fe20008000000 */
[----:B------:R-:W-:Y:S07]  /*6da0*/  UMOV UR7, UR36 ;  /* 0x0000002400077c82 */ /* 0x000fee0008000000 */
[----:B------:R2:W-:Y:S02]  /*6db0*/  UTMASTG.3D [UR4], [UR8] ;  /* 0x00000004080073b5 */ /* 0x0005e40008010000 */
[----:B--2---:R0:W-:Y:S02]  /*6dc0*/  UTMACMDFLUSH ;  /* 0x00000000000079b7 */ /* 0x0041e40000000000 */
.L_x_108:
[----:B------:R-:W-:Y:S05]  /*6dd0*/  BSYNC.RECONVERGENT B0 ;  /* 0x0000000000007941 */ /* 0x000fea0003800200 */
.L_x_107:
[----:B------:R-:W-:Y:S01]  /*6de0*/  UIADD3 UR43, UPT, UPT, UR43, 0x1, URZ ;  /* 0x000000012b2b7890 */ /* 0x000fe2000fffe0ff */
[----:B------:R-:W-:Y:S03]  /*6df0*/  BSSY.RECONVERGENT B0, `(.L_x_109) ;  /* 0x0000008000007945 */ /* 0x000fe60003800200 */
[----:B------:R-:W-:Y:S04]  /*6e00*/  UISETP.NE.AND UP0, UPT, UR43, 0x3, UPT ;  /* 0x000000032b00788c */ /* 0x000fe8000bf05270 */
[----:B------:R-:W-:Y:S02]  /*6e10*/  UISETP.EQ.XOR UP1, UPT, UR40, 0x3, !UP0 ;  /* 0x000000032800788c */ /* 0x000fe4000c722a70 */
[----:B------:R-:W-:Y:S02]  /*6e20*/  USEL UR56, UR43, URZ, UP0 ;  /* 0x000000ff2b387287 */ /* 0x000fe40008000000 */
[----:B------:R-:W-:Y:S04]  /*6e30*/  USEL UR4, URZ, 0x1, !UP1 ;  /* 0x00000001ff047887 */ /* 0x000fe8000c800000 */
[----:B------:R-:W-:Y:S01]  /*6e40*/  ULOP3.LUT UR51, UR51, UR4, URZ, 0x3c, !UPT ;  /* 0x0000000433337292 */ /* 0x000fe2000f8e3cff */
[----:B------:R-:W-:Y:S11]  /*6e50*/  @P0 BRA `(.L_x_110) ;  /* 0x0000000000040947 */ /* 0x000ff60003800000 */
[----:B------:R-:W-:Y:S04]  /*6e60*/  DEPBAR.LE SB0, 0x1 ;  /* 0x000080400000791a */ /* 0x000fe80000000000 */
.L_x_110:
[----:B------:R-:W-:Y:S05]  /*6e70*/  BSYNC.RECONVERGENT B0 ;  /* 0x0000000000007941 */ /* 0x000fea0003800200 */
.L_x_109:
[----:B------:R-:W-:Y:S01]  /*6e80*/  BAR.SYNC.DEFER_BLOCKING 0x1, 0x80 ;  /* 0x0042000000007b1d */ /* 0x000fe20000010000 */
[----:B------:R-:W-:Y:S01]  /*6e90*/  UISETP.NE.AND UP0, UPT, UR50, -0x2, UPT ;  /* 0xfffffffe3200788c */ /* 0x000fe2000bf05270 */
[----:B------:R-:W-:Y:S08]  /*6ea0*/  IADD3 R31, PT, PT, R31, 0x1, RZ ;  /* 0x000000011f1f7810 */ /* 0x000ff00007ffe0ff */
[----:B------:R-:W-:Y:S05]  /*6eb0*/  BRA.U !UP0, `(.L_x_111) ;  /* 0x0000000108287547 */ /* 0x000fea000b800000 */
[----:B------:R-:W-:Y:S01]  /*6ec0*/  ISETP.NE.AND P0, PT, R74, RZ, PT ;  /* 0x000000ff4a00720c */ /* 0x000fe20003f05270 */
[----:B------:R-:W-:Y:S01]  /*6ed0*/  IMAD.U32 R2, RZ, RZ, UR49 ;  /* 0x00000031ff027e24 */ /* 0x000fe2000f8e00ff */
[----:B------:R-:W-:Y:S01]  /*6ee0*/  UIADD3 UR49, UPT, UPT, UR49, 0x1, URZ ;  /* 0x0000000131317890 */ /* 0x000fe2000fffe0ff */
[----:B------:R-:W-:Y:S03]  /*6ef0*/  IMAD.U32 R0, RZ, RZ, UR37 ;  /* 0x00000025ff007e24 */ /* 0x000fe6000f8e00ff */
[----:B------:R-:W-:Y:S04]  /*6f00*/  UISETP.NE.AND UP0, UPT, UR49, 0x3, UPT ;  /* 0x000000033100788c */ /* 0x000fe8000bf05270 */
[----:B------:R-:W-:Y:S03]  /*6f10*/  USEL UR49, UR49, URZ, UP0 ;  /* 0x000000ff31317287 */ /* 0x000fe60008000000 */
[----:B------:R-:W-:Y:S05]  /*6f20*/  @P0 LEA R2, R2, UR48, 0x3 ;  /* 0x0000003002020c11 */ /* 0x000fea000f8e18ff */
[----:B------:R-:W-:Y:S05]  /*6f30*/  @P0 VIADD R2, R2, 0x78 ;  /* 0x0000007802020836 */ /* 0x000fea0000000000 */
[----:B------:R-:W-:Y:S04]  /*6f40*/  @P0 PRMT R0, R0, 0x654, R2 ;  /* 0x0000065400000816 */ /* 0x000fe80000000002 */
[----:B------:R2:W-:Y:S03]  /*6f50*/  @P0 SYNCS.ARRIVE.TRANS64.RED.A1T0 RZ, [R0+URZ], RZ ;  /* 0x000000ff00ff09a7 */ /* 0x0005e600081004ff */
.L_x_111:
[----:B------:R-:W-:Y:S01]  /*6f60*/  ISETP.NE.AND P2, PT, R71, RZ, PT ;  /* 0x000000ff4700720c */ /* 0x000fe20003f45270 */
[----:B------:R-:W-:Y:S01]  /*6f70*/  UIADD3 UR50, UPT, UPT, UR50, 0x2, URZ ;  /* 0x0000000232327890 */ /* 0x000fe2000fffe0ff */
[----:B------:R-:W-:Y:S01]  /*6f80*/  ISETP.NE.AND P0, PT, R73, 0x2, PT ;  /* 0x000000024900780c */ /* 0x000fe20003f05270 */
[----:B------:R-:W-:Y:S01]  /*6f90*/  IMAD.IADD R20, R29, 0x1, R58 ;  /* 0x000000011d147824 */ /* 0x000fe200078e023a */
[----:B------:R-:W-:Y:S01]  /*6fa0*/  ISETP.NE.AND P1, PT, R31, 0x4, PT ;  /* 0x000000041f00780c */ /* 0x000fe20003f25270 */
[----:B------:R-:W-:Y:S01]  /*6fb0*/  IMAD.IADD R21, R30, 0x1, R59 ;  /* 0x000000011e157824 */ /* 0x000fe200078e023b */
[----:B------:R-:W-:Y:S02]  /*6fc0*/  SEL R2, RZ, 0x1, P0 ;  /* 0x00000001ff027807 */ /* 0x000fe40000000000 */
[----:B--2---:R-:W-:Y:S02]  /*6fd0*/  SEL R0, RZ, 0x1, P1 ;  /* 0x00000001ff007807 */ /* 0x004fe40000800000 */
[----:B------:R-:W-:Y:S02]  /*6fe0*/  LOP3.LUT R67, R67, R2, RZ, 0x3c, !PT ;  /* 0x0000000243437212 */ /* 0x000fe400078e3cff */
[----:B------:R-:W-:Y:S02]  /*6ff0*/  LOP3.LUT R68, R68, R0, RZ, 0x3c, !PT ;  /* 0x0000000044447212 */ /* 0x000fe400078e3cff */
[----:B------:R-:W-:Y:S02]  /*7000*/  @P2 R2UR UR36, R66 ;  /* 0x00000000422422ca */ /* 0x000fe400000e0000 */
[----:B------:R-:W-:Y:S02]  /*7010*/  SEL R73, R73, RZ, P0 ;  /* 0x000000ff49497207 */ /* 0x000fe40000000000 */
[----:B------:R-:W-:Y:S01]  /*7020*/  SEL R31, R31, RZ, P1 ;  /* 0x000000ff1f1f7207 */ /* 0x000fe20000800000 */
[----:B------:R-:W-:Y:S10]  /*7030*/  @P2 BRA `(.L_x_112) ;  /* 0xffffffdc00e02947 */ /* 0x000ff4000383ffff */
[----:B------:R-:W-:-:S09]  /*7040*/  UISETP.NE.AND UP0, UPT, UR53, URZ, UPT ;  /* 0x000000ff3500728c */ /* 0x000fd2000bf05270 */
[----:B------:R-:W-:Y:S05]  /*7050*/  BRA.U !UP0, `(.L_x_113) ;  /* 0x0000000108487547 */ /* 0x000fea000b800000 */
[----:B------:R-:W2:Y:S02]  /*7060*/  LDCU.64 UR4, c[0x0][0x890] ;  /* 0x00011200ff0477ac */ /* 0x000ea40008000a00 */
[----:B--2---:R-:W-:-:S04]  /*7070*/  UISETP.NE.U32.AND UP0, UPT, UR4, URZ, UPT ;  /* 0x000000ff0400728c */ /* 0x004fc8000bf05070 */
[----:B------:R-:W-:-:S09]  /*7080*/  UISETP.NE.AND.EX UP0, UPT, UR5, URZ, UPT, UP0 ;  /* 0x000000ff0500728c */ /* 0x000fd2000bf05300 */
[----:B------:R-:W-:Y:S05]  /*7090*/  BRA.U UP0, `(.L_x_114) ;  /* 0x00000001000c7547 */ /* 0x000fea000b800000 */
[----:B------:R-:W-:-:S13]  /*70a0*/  FSETP.NEU.AND P0, PT, R35, RZ, PT ;  /* 0x000000ff2300720b */ /* 0x000fda0003f0d000 */
[----:B------:R-:W-:Y:S05]  /*70b0*/  @!P0 EXIT ;  /* 0x000000000000894d */ /* 0x000fea0003800000 */
[----:B------:R-:W-:Y:S05]  /*70c0*/  BRA `(.L_x_113) ;  /* 0x00000000002c7947 */ /* 0x000fea0003800000 */
.L_x_114:
[----:B------:R-:W-:Y:S01]  /*70d0*/  ISETP.NE.AND P0, PT, R72, RZ, PT ;  /* 0x000000ff4800720c */ /* 0x000fe20003f05270 */
[----:B------:R-:W-:-:S12]  /*70e0*/  BSSY.RECONVERGENT B0, `(.L_x_113) ;  /* 0x0000009000007945 */ /* 0x000fd80003800200 */
[----:B------:R-:W-:Y:S05]  /*70f0*/  @P0 BRA `(.L_x_115) ;  /* 0x0000000000140947 */ /* 0x000fea0003800000 */
[----:B------:R-:W2:Y:S02]  /*7100*/  LDCU.64 UR4, c[0x0][0x888] ;  /* 0x00011100ff0477ac */ /* 0x000ea40008000a00 */
[----:B--2---:R-:W-:-:S04]  /*7110*/  ISETP.NE.U32.AND P0, PT, RZ, UR4, PT ;  /* 0x00000004ff007c0c */ /* 0x004fc8000bf05070 */
[----:B------:R-:W-:-:S13]  /*7120*/  ISETP.NE.AND.EX P0, PT, RZ, UR5, PT, P0 ;  /* 0x00000005ff007c0c */ /* 0x000fda000bf05300 */
[----:B------:R-:W-:Y:S05]  /*7130*/  @!P0 EXIT ;  /* 0x000000000000894d */ /* 0x000fea0003800000 */
[----:B------:R-:W-:Y:S05]  /*7140*/  BRA `(.L_x_116) ;  /* 0x0000000000087947 */ /* 0x000fea0003800000 */
.L_x_115:
[----:B------:R-:W-:-:S13]  /*7150*/  FSETP.NEU.AND P0, PT, R35, RZ, PT ;  /* 0x000000ff2300720b */ /* 0x000fda0003f0d000 */
[----:B------:R-:W-:Y:S05]  /*7160*/  @!P0 EXIT ;  /* 0x000000000000894d */ /* 0x000fea0003800000 */
.L_x_116:
[----:B------:R-:W-:Y:S05]  /*7170*/  BSYNC.RECONVERGENT B0 ;  /* 0x0000000000007941 */ /* 0x000fea0003800200 */
.L_x_113:
[----:B------:R-:W-:Y:S01]  /*7180*/  ULEA UR4, UR49, UR48, 0x3 ;  /* 0x0000003031047291 */ /* 0x000fe2000f8e18ff */
[----:B------:R-:W-:-:S04]  /*7190*/  DEPBAR.LE SB0, 0x0 ;  /* 0x000080000000791a */ /* 0x000fc80000000000 */
[----:B------:R-:W-:-:S04]  /*71a0*/  UIADD3 UR4, UPT, UPT, UR4, 0x78, URZ ;  /* 0x0000007804047890 */ /* 0x000fc8000fffe0ff */
[----:B------:R-:W-:-:S09]  /*71b0*/  UPRMT UR4, UR37, 0x654, UR4 ;  /* 0x0000065425047896 */ /* 0x000fd20008000004 */
[----:B------:R-:W-:Y:S01]  /*71c0*/  SYNCS.ARRIVE.TRANS64.RED.A1T0 RZ, [UR4], RZ ;  /* 0x000000ffffff79a7 */ /* 0x000fe20008100404 */
[----:B------:R-:W-:Y:S05]  /*71d0*/  EXIT ;  /* 0x000000000000794d */ /* 0x000fea0003800000 */
.L_x_19:
[----:B--2---:R2:W1:Y:S02]  /*71e0*/  SYNCS.PHASECHK.TRANS64.TRYWAIT P0, [R2+URZ+0x110], R3 ;  /* 0x00011003020075a7 */ /* 0x00446400080011ff */
[----:B-1----:R-:W-:Y:S05]  /*71f0*/  @!P0 NANOSLEEP.SYNCS 0x989680 ;  /* 0x009896800000895d */ /* 0x002fea0003900000 */
[----:B------:R-:W1:Y:S02]  /*7200*/  @!P0 SYNCS.PHASECHK.TRANS64 P0, [R2+URZ+0x110], R3 ;  /* 0x00011003020085a7 */ /* 0x000e6400080010ff */
[----:B-1----:R-:W-:Y:S05]  /*7210*/  @!P0 BRA `(.L_x_19) ;  /* 0xfffffffc00f08947 */ /* 0x002fea000383ffff */
[----:B------:R-:W-:Y:S05]  /*7220*/  BRA `(.L_x_117) ;  /* 0xffffffa000f47947 */ /* 0x000fea000383ffff */
.L_x_22:
[----:B-1----:R-:W-:-:S07]  /*7230*/  MOV R2, UR33 ;  /* 0x0000002100027c02 */ /* 0x002fce0008000f00 */
.L_x_118:
[----:B-1----:R1:W2:Y:S02]  /*7240*/  SYNCS.PHASECHK.TRANS64.TRYWAIT P0, [R2+URZ+0x30], R4 ;  /* 0x00003004020075a7 */ /* 0x0022a400080011ff */
[----:B--2---:R-:W-:Y:S05]  /*7250*/  @!P0 NANOSLEEP.SYNCS 0x989680 ;  /* 0x009896800000895d */ /* 0x004fea0003900000 */
[----:B------:R-:W2:Y:S02]  /*7260*/  @!P0 SYNCS.PHASECHK.TRANS64 P0, [R2+URZ+0x30], R4 ;  /* 0x00003004020085a7 */ /* 0x000ea400080010ff */
[----:B--2---:R-:W-:Y:S05]  /*7270*/  @!P0 BRA `(.L_x_118) ;  /* 0xfffffffc00f08947 */ /* 0x004fea000383ffff */
[----:B------:R-:W-:Y:S05]  /*7280*/  BRA `(.L_x_21) ;  /* 0xffffffa400447947 */ /* 0x000fea000383ffff */
.L_x_28:
[----:B-1----:R-:W-:-:S07]  /*7290*/  MOV R2, UR33 ;  /* 0x0000002100027c02 */ /* 0x002fce0008000f00 */
.L_x_119:
[----:B-1----:R1:W2:Y:S02]  /*72a0*/  SYNCS.PHASECHK.TRANS64.TRYWAIT P0, [R2+URZ+0x30], R4 ;  /* 0x00003004020075a7 */ /* 0x0022a400080011ff */
[----:B--2---:R-:W-:Y:S05]  /*72b0*/  @!P0 NANOSLEEP.SYNCS 0x989680 ;  /* 0x009896800000895d */ /* 0x004fea0003900000 */
[----:B------:R-:W2:Y:S02]  /*72c0*/  @!P0 SYNCS.PHASECHK.TRANS64 P0, [R2+URZ+0x30], R4 ;  /* 0x00003004020085a7 */ /* 0x000ea400080010ff */
[----:B--2---:R-:W-:Y:S05]  /*72d0*/  @!P0 BRA `(.L_x_119) ;  /* 0xfffffffc00f08947 */ /* 0x004fea000383ffff */
[----:B------:R-:W-:Y:S05]  /*72e0*/  BRA `(.L_x_27) ;  /* 0xffffffa800187947 */ /* 0x000fea000383ffff */
.L_x_32:
[----:B-1----:R1:W2:Y:S02]  /*72f0*/  SYNCS.PHASECHK.TRANS64.TRYWAIT P0, [R2+URZ+0xa0], R3 ;  /* 0x0000a003020075a7 */ /* 0x0022a400080011ff */
[----:B--2---:R-:W-:Y:S05]  /*7300*/  @!P0 NANOSLEEP.SYNCS 0x989680 ;  /* 0x009896800000895d */ /* 0x004fea0003900000 */
[----:B------:R-:W2:Y:S02]  /*7310*/  @!P0 SYNCS.PHASECHK.TRANS64 P0, [R2+URZ+0xa0], R3 ;  /* 0x0000a003020085a7 */ /* 0x000ea400080010ff */
[----:B--2---:R-:W-:Y:S05]  /*7320*/  @!P0 BRA `(.L_x_32) ;  /* 0xfffffffc00f08947 */ /* 0x004fea000383ffff */
[----:B------:R-:W-:Y:S05]  /*7330*/  BRA `(.L_x_120) ;  /* 0xffffffa800cc7947 */ /* 0x000fea000383ffff */
.L_x_36:
[----:B----4-:R-:W-:-:S07]  /*7340*/  MOV R0, UR5 ;  /* 0x0000000500007c02 */ /* 0x010fce0008000f00 */
.L_x_121:
[----:B-1----:R1:W2:Y:S02]  /*7350*/  SYNCS.PHASECHK.TRANS64.TRYWAIT P0, [R0+URZ], R2 ;  /* 0x00000002000075a7 */ /* 0x0022a400080011ff */
[----:B--2---:R-:W-:Y:S05]  /*7360*/  @!P0 NANOSLEEP.SYNCS 0x989680 ;  /* 0x009896800000895d */ /* 0x004fea0003900000 */
[----:B------:R-:W2:Y:S02]  /*7370*/  @!P0 SYNCS.PHASECHK.TRANS64 P0, [R0+URZ], R2 ;  /* 0x00000002000085a7 */ /* 0x000ea400080010ff */
[----:B--2---:R-:W-:Y:S05]  /*7380*/  @!P0 BRA `(.L_x_121) ;  /* 0xfffffffc00f08947 */ /* 0x004fea000383ffff */
[----:B------:R-:W-:Y:S05]  /*7390*/  BRA `(.L_x_122) ;  /* 0xffffffb0003c7947 */ /* 0x000fea000383ffff */
.L_x_37:
[----:B----4-:R-:W-:-:S07]  /*73a0*/  MOV R0, UR5 ;  /* 0x0000000500007c02 */ /* 0x010fce0008000f00 */
.L_x_123:
[----:B-1----:R1:W2:Y:S02]  /*73b0*/  SYNCS.PHASECHK.TRANS64.TRYWAIT P0, [R0+URZ], R3 ;  /* 0x00000003000075a7 */ /* 0x0022a400080011ff */
[----:B--2---:R-:W-:Y:S05]  /*73c0*/  @!P0 NANOSLEEP.SYNCS 0x989680 ;  /* 0x009896800000895d */ /* 0x004fea0003900000 */
[----:B------:R-:W2:Y:S02]  /*73d0*/  @!P0 SYNCS.PHASECHK.TRANS64 P0, [R0+URZ], R3 ;  /* 0x00000003000085a7 */ /* 0x000ea400080010ff */
[----:B--2---:R-:W-:Y:S05]  /*73e0*/  @!P0 BRA `(.L_x_123) ;  /* 0xfffffffc00f08947 */ /* 0x004fea000383ffff */
[----:B------:R-:W-:Y:S05]  /*73f0*/  BRA `(.L_x_124) ;  /* 0xffffffb000487947 */ /* 0x000fea000383ffff */
.L_x_38:
[----:B----4-:R-:W-:-:S07]  /*7400*/  MOV R0, UR5 ;  /* 0x0000000500007c02 */ /* 0x010fce0008000f00 */
.L_x_125:
[----:B-1----:R1:W2:Y:S02]  /*7410*/  SYNCS.PHASECHK.TRANS64.TRYWAIT P0, [R0+URZ], R3 ;  /* 0x00000003000075a7 */ /* 0x0022a400080011ff */
[----:B--2---:R-:W-:Y:S05]  /*7420*/  @!P0 NANOSLEEP.SYNCS 0x989680 ;  /* 0x009896800000895d */ /* 0x004fea0003900000 */
[----:B------:R-:W2:Y:S02]  /*7430*/  @!P0 SYNCS.PHASECHK.TRANS64 P0, [R0+URZ], R3 ;  /* 0x00000003000085a7 */ /* 0x000ea400080010ff */
[----:B--2---:R-:W-:Y:S05]  /*7440*/  @!P0 BRA `(.L_x_125) ;  /* 0xfffffffc00f08947 */ /* 0x004fea000383ffff */
[----:B------:R-:W-:Y:S05]  /*7450*/  BRA `(.L_x_126) ;  /* 0xffffffb000547947 */ /* 0x000fea000383ffff */
.L_x_39:
[----:B----4-:R-:W-:-:S07]  /*7460*/  MOV R0, UR5 ;  /* 0x0000000500007c02 */ /* 0x010fce0008000f00 */
.L_x_127:
[----:B-1----:R1:W2:Y:S02]  /*7470*/  SYNCS.PHASECHK.TRANS64.TRYWAIT P0, [R0+URZ], R3 ;  /* 0x00000003000075a7 */ /* 0x0022a400080011ff */
[----:B--2---:R-:W-:Y:S05]  /*7480*/  @!P0 NANOSLEEP.SYNCS 0x989680 ;  /* 0x009896800000895d */ /* 0x004fea0003900000 */
[----:B------:R-:W2:Y:S02]  /*7490*/  @!P0 SYNCS.PHASECHK.TRANS64 P0, [R0+URZ], R3 ;  /* 0x00000003000085a7 */ /* 0x000ea400080010ff */
[----:B--2---:R-:W-:Y:S05]  /*74a0*/  @!P0 BRA `(.L_x_127) ;  /* 0xfffffffc00f08947 */ /* 0x004fea000383ffff */
[----:B------:R-:W-:Y:S05]  /*74b0*/  BRA `(.L_x_128) ;  /* 0xffffffb000607947 */ /* 0x000fea000383ffff */
.L_x_40:
[----:B----4-:R-:W-:-:S07]  /*74c0*/  MOV R0, UR5 ;  /* 0x0000000500007c02 */ /* 0x010fce0008000f00 */
.L_x_129:
[----:B-1----:R1:W2:Y:S02]  /*74d0*/  SYNCS.PHASECHK.TRANS64.TRYWAIT P0, [R0+URZ], R3 ;  /* 0x00000003000075a7 */ /* 0x0022a400080011ff */
[----:B--2---:R-:W-:Y:S05]  /*74e0*/  @!P0 NANOSLEEP.SYNCS 0x989680 ;  /* 0x009896800000895d */ /* 0x004fea0003900000 */
[----:B------:R-:W2:Y:S02]  /*74f0*/  @!P0 SYNCS.PHASECHK.TRANS64 P0, [R0+URZ], R3 ;  /* 0x00000003000085a7 */ /* 0x000ea400080010ff */
[----:B--2---:R-:W-:Y:S05]  /*7500*/  @!P0 BRA `(.L_x_129) ;  /* 0xfffffffc00f08947 */ /* 0x004fea000383ffff */
[----:B------:R-:W-:Y:S05]  /*7510*/  BRA `(.L_x_130) ;  /* 0xffffffb0006c7947 */ /* 0x000fea000383ffff */
.L_x_43:
[----:B-1----:R1:W2:Y:S02]  /*7520*/  SYNCS.PHASECHK.TRANS64.TRYWAIT P0, [R0+URZ+0x100], R4 ;  /* 0x00010004000075a7 */ /* 0x0022a400080011ff */
[----:B--2---:R-:W-:Y:S05]  /*7530*/  @!P0 NANOSLEEP.SYNCS 0x989680 ;  /* 0x009896800000895d */ /* 0x004fea0003900000 */
[----:B------:R-:W2:Y:S02]  /*7540*/  @!P0 SYNCS.PHASECHK.TRANS64 P0, [R0+URZ+0x100], R4 ;  /* 0x00010004000085a7 */ /* 0x000ea400080010ff */
[----:B--2---:R-:W-:Y:S05]  /*7550*/  @!P0 BRA `(.L_x_43) ;  /* 0xfffffffc00f08947 */ /* 0x004fea000383ffff */
[----:B------:R-:W-:Y:S05]  /*7560*/  BRA `(.L_x_131) ;  /* 0xffffffb000c87947 */ /* 0x000fea000383ffff */
.L_x_44:
[----:B------:R-:W-:-:S07]  /*7570*/  MOV R0, UR5 ;  /* 0x0000000500007c02 */ /* 0x000fce0008000f00 */
.L_x_132:
[----:B-1----:R1:W2:Y:S02]  /*7580*/  SYNCS.PHASECHK.TRANS64.TRYWAIT P0, [R0+URZ+0xb0], R5 ;  /* 0x0000b005000075a7 */ /* 0x0022a400080011ff */
[----:B--2---:R-:W-:Y:S05]  /*7590*/  @!P0 NANOSLEEP.SYNCS 0x989680 ;  /* 0x009896800000895d */ /* 0x004fea0003900000 */
[----:B------:R-:W2:Y:S02]  /*75a0*/  @!P0 SYNCS.PHASECHK.TRANS64 P0, [R0+URZ+0xb0], R5 ;  /* 0x0000b005000085a7 */ /* 0x000ea400080010ff */
[----:B--2---:R-:W-:Y:S05]  /*75b0*/  @!P0 BRA `(.L_x_132) ;  /* 0xfffffffc00f08947 */ /* 0x004fea000383ffff */
[----:B------:R-:W-:Y:S05]  /*75c0*/  BRA `(.L_x_133) ;  /* 0xffffffb000d87947 */ /* 0x000fea000383ffff */
.L_x_45:
[----:B-1----:R1:W2:Y:S02]  /*75d0*/  SYNCS.PHASECHK.TRANS64.TRYWAIT P1, [R0+URZ+0xa0], R4 ;  /* 0x0000a004000075a7 */ /* 0x0022a400080211ff */
[----:B--2---:R-:W-:Y:S05]  /*75e0*/  @!P1 NANOSLEEP.SYNCS 0x989680 ;  /* 0x009896800000995d */ /* 0x004fea0003900000 */
[----:B------:R-:W2:Y:S02]  /*75f0*/  @!P1 SYNCS.PHASECHK.TRANS64 P1, [R0+URZ+0xa0], R4 ;  /* 0x0000a004000095a7 */ /* 0x000ea400080210ff */
[----:B--2---:R-:W-:Y:S05]  /*7600*/  @!P1 BRA `(.L_x_45) ;  /* 0xfffffffc00f09947 */ /* 0x004fea000383ffff */
[----:B------:R-:W-:Y:S05]  /*7610*/  BRA `(.L_x_134) ;  /* 0xffffffb400087947 */ /* 0x000fea000383ffff */
.L_x_48:
[----:B------:R-:W-:-:S07]  /*7620*/  MOV R0, UR5 ;  /* 0x0000000500007c02 */ /* 0x000fce0008000f00 */
.L_x_135:
[----:B-1----:R1:W2:Y:S02]  /*7630*/  SYNCS.PHASECHK.TRANS64.TRYWAIT P0, [R0+URZ+0xb0], R2 ;  /* 0x0000b002000075a7 */ /* 0x0022a400080011ff */
[----:B--2---:R-:W-:Y:S05]  /*7640*/  @!P0 NANOSLEEP.SYNCS 0x989680 ;  /* 0x009896800000895d */ /* 0x004fea0003900000 */
[----:B------:R-:W2:Y:S02]  /*7650*/  @!P0 SYNCS.PHASECHK.TRANS64 P0, [R0+URZ+0xb0], R2 ;  /* 0x0000b002000085a7 */ /* 0x000ea400080010ff */
[----:B--2---:R-:W-:Y:S05]  /*7660*/  @!P0 BRA `(.L_x_135) ;  /* 0xfffffffc00f08947 */ /* 0x004fea000383ffff */
[----:B------:R-:W-:Y:S05]  /*7670*/  BRA `(.L_x_47) ;  /* 0xffffffb4005c7947 */ /* 0x000fea000383ffff */
.L_x_55:
[----:B-1----:R1:W2:Y:S02]  /*7680*/  SYNCS.PHASECHK.TRANS64.TRYWAIT P1, [R0+URZ+0xa0], R2 ;  /* 0x0000a002000075a7 */ /* 0x0022a400080211ff */
[----:B--2---:R-:W-:Y:S05]  /*7690*/  @!P1 NANOSLEEP.SYNCS 0x989680 ;  /* 0x009896800000995d */ /* 0x004fea0003900000 */
[----:B------:R-:W2:Y:S02]  /*76a0*/  @!P1 SYNCS.PHASECHK.TRANS64 P1, [R0+URZ+0xa0], R2 ;  /* 0x0000a002000095a7 */ /* 0x000ea400080210ff */
[----:B--2---:R-:W-:Y:S05]  /*76b0*/  @!P1 BRA `(.L_x_55) ;  /* 0xfffffffc00f09947 */ /* 0x004fea000383ffff */
[----:B------:R-:W-:Y:S05]  /*76c0*/  BRA `(.L_x_136) ;  /* 0xffffffb800ec7947 */ /* 0x000fea000383ffff */
.L_x_56:
[----:B------:R-:W-:-:S07]  /*76d0*/  MOV R2, UR6 ;  /* 0x0000000600027c02 */ /* 0x000fce0008000f00 */
.L_x_137:
[----:B-1----:R1:W2:Y:S02]  /*76e0*/  SYNCS.PHASECHK.TRANS64.TRYWAIT P0, [R2+URZ+0xe0], R0 ;  /* 0x0000e000020075a7 */ /* 0x0022a400080011ff */
[----:B--2---:R-:W-:Y:S05]  /*76f0*/  @!P0 NANOSLEEP.SYNCS 0x989680 ;  /* 0x009896800000895d */ /* 0x004fea0003900000 */
[----:B------:R-:W2:Y:S02]  /*7700*/  @!P0 SYNCS.PHASECHK.TRANS64 P0, [R2+URZ+0xe0], R0 ;  /* 0x0000e000020085a7 */ /* 0x000ea400080010ff */
[----:B--2---:R-:W-:Y:S05]  /*7710*/  @!P0 BRA `(.L_x_137) ;  /* 0xfffffffc00f08947 */ /* 0x004fea000383ffff */
[----:B------:R-:W-:Y:S05]  /*7720*/  BRA `(.L_x_138) ;  /* 0xffffffbc003c7947 */ /* 0x000fea000383ffff */
.L_x_59:
[----:B------:R-:W-:Y:S07]  /*7730*/  MOV R0, UR11 ;  /* 0x0000000b00007c02 */ /* 0x000fee0008000f00 */
.L_x_139:
[----:B-1----:R1:W2:Y:S02]  /*7740*/  SYNCS.PHASECHK.TRANS64.TRYWAIT P0, [R0+URZ], R2 ;  /* 0x00000002000075a7 */ /* 0x0022a400080011ff */
[----:B--2---:R-:W-:Y:S05]  /*7750*/  @!P0 NANOSLEEP.SYNCS 0x989680 ;  /* 0x009896800000895d */ /* 0x004fea0003900000 */
[----:B------:R-:W2:Y:S02]  /*7760*/  @!P0 SYNCS.PHASECHK.TRANS64 P0, [R0+URZ], R2 ;  /* 0x00000002000085a7 */ /* 0x000ea400080010ff */
[----:B--2---:R-:W-:Y:S05]  /*7770*/  @!P0 BRA `(.L_x_139) ;  /* 0xfffffffc00f08947 */ /* 0x004fea000383ffff */
[----:B------:R-:W-:Y:S05]  /*7780*/  BRA `(.L_x_58) ;  /* 0xffffffbc00587947 */ /* 0x000fea000383ffff */
.L_x_62:
[----:B------:R-:W-:-:S07]  /*7790*/  MOV R0, UR6 ;  /* 0x0000000600007c02 */ /* 0x000fce0008000f00 */
.L_x_140:
[----:B--2---:R2:W4:Y:S02]  /*77a0*/  SYNCS.PHASECHK.TRANS64.TRYWAIT P0, [R0+URZ], R2 ;  /* 0x00000002000075a7 */ /* 0x00452400080011ff */
[----:B----4-:R-:W-:Y:S05]  /*77b0*/  @!P0 NANOSLEEP.SYNCS 0x989680 ;  /* 0x009896800000895d */ /* 0x010fea0003900000 */
[----:B------:R-:W4:Y:S02]  /*77c0*/  @!P0 SYNCS.PHASECHK.TRANS64 P0, [R0+URZ], R2 ;  /* 0x00000002000085a7 */ /* 0x000f2400080010ff */
[----:B----4-:R-:W-:Y:S05]  /*77d0*/  @!P0 BRA `(.L_x_140) ;  /* 0xfffffffc00f08947 */ /* 0x010fea000383ffff */
[----:B------:R-:W-:Y:S05]  /*77e0*/  BRA `(.L_x_141) ;  /* 0xffffffc000847947 */ /* 0x000fea000383ffff */
.L_x_63:
[----:B------:R-:W-:-:S07]  /*77f0*/  MOV R0, UR6 ;  /* 0x0000000600007c02 */ /* 0x000fce0008000f00 */
.L_x_142:
[----:B-1----:R1:W2:Y:S02]  /*7800*/  SYNCS.PHASECHK.TRANS64.TRYWAIT P0, [R0+URZ], R3 ;  /* 0x00000003000075a7 */ /* 0x0022a400080011ff */
[----:B--2---:R-:W-:Y:S05]  /*7810*/  @!P0 NANOSLEEP.SYNCS 0x989680 ;  /* 0x009896800000895d */ /* 0x004fea0003900000 */
[----:B------:R-:W2:Y:S02]  /*7820*/  @!P0 SYNCS.PHASECHK.TRANS64 P0, [R0+URZ], R3 ;  /* 0x00000003000085a7 */ /* 0x000ea400080010ff */
[----:B--2---:R-:W-:Y:S05]  /*7830*/  @!P0 BRA `(.L_x_142) ;  /* 0xfffffffc00f08947 */ /* 0x004fea000383ffff */
[----:B------:R-:W-:Y:S05]  /*7840*/  BRA `(.L_x_143) ;  /* 0xffffffc000907947 */ /* 0x000fea000383ffff */
.L_x_64:
[----:B------:R-:W-:-:S07]  /*7850*/  MOV R0, UR6 ;  /* 0x0000000600007c02 */ /* 0x000fce0008000f00 */
.L_x_144:
[----:B-1----:R1:W2:Y:S02]  /*7860*/  SYNCS.PHASECHK.TRANS64.TRYWAIT P0, [R0+URZ], R3 ;  /* 0x00000003000075a7 */ /* 0x0022a400080011ff */
[----:B--2---:R-:W-:Y:S05]  /*7870*/  @!P0 NANOSLEEP.SYNCS 0x989680 ;  /* 0x009896800000895d */ /* 0x004fea0003900000 */
[----:B------:R-:W2:Y:S02]  /*7880*/  @!P0 SYNCS.PHASECHK.TRANS64 P0, [R0+URZ], R3 ;  /* 0x00000003000085a7 */ /* 0x000ea400080010ff */
[----:B--2---:R-:W-:Y:S05]  /*7890*/  @!P0 BRA `(.L_x_144) ;  /* 0xfffffffc00f08947 */ /* 0x004fea000383ffff */
[----:B------:R-:W-:Y:S05]  /*78a0*/  BRA `(.L_x_145) ;  /* 0xffffffc0009c7947 */ /* 0x000fea000383ffff */
.L_x_65:
[----:B-1----:R-:W-:-:S07]  /*78b0*/  MOV R0, UR7 ;  /* 0x0000000700007c02 */ /* 0x002fce0008000f00 */
.L_x_146:
[----:B-1----:R1:W2:Y:S02]  /*78c0*/  SYNCS.PHASECHK.TRANS64.TRYWAIT P0, [R0+URZ], R2 ;  /* 0x00000002000075a7 */ /* 0x0022a400080011ff */
[----:B--2---:R-:W-:Y:S05]  /*78d0*/  @!P0 NANOSLEEP.SYNCS 0x989680 ;  /* 0x009896800000895d */ /* 0x004fea0003900000 */
[----:B------:R-:W2:Y:S02]  /*78e0*/  @!P0 SYNCS.PHASECHK.TRANS64 P0, [R0+URZ], R2 ;  /* 0x00000002000085a7 */ /* 0x000ea400080010ff */
[----:B--2---:R-:W-:Y:S05]  /*78f0*/  @!P0 BRA `(.L_x_146) ;  /* 0xfffffffc00f08947 */ /* 0x004fea000383ffff */
[----:B------:R-:W-:Y:S05]  /*7900*/  BRA `(.L_x_147) ;  /* 0xffffffc000a87947 */ /* 0x000fea000383ffff */
.L_x_70:
[----:B--2---:R2:W3:Y:S02]  /*7910*/  SYNCS.PHASECHK.TRANS64.TRYWAIT P0, [R0+URZ+0xa0], R2 ;  /* 0x0000a002000075a7 */ /* 0x0044e400080011ff */
[----:B---3--:R-:W-:Y:S05]  /*7920*/  @!P0 NANOSLEEP.SYNCS 0x989680 ;  /* 0x009896800000895d */ /* 0x008fea0003900000 */
[----:B------:R-:W3:Y:S02]  /*7930*/  @!P0 SYNCS.PHASECHK.TRANS64 P0, [R0+URZ+0xa0], R2 ;  /* 0x0000a002000085a7 */ /* 0x000ee400080010ff */
[----:B---3--:R-:W-:Y:S05]  /*7940*/  @!P0 BRA `(.L_x_70) ;  /* 0xfffffffc00f08947 */ /* 0x008fea000383ffff */
[----:B------:R-:W-:Y:S05]  /*7950*/  BRA `(.L_x_148) ;  /* 0xffffffc400a07947 */ /* 0x000fea000383ffff */
.L_x_73:
[----:B------:R-:W-:Y:S07]  /*7960*/  MOV R0, UR7 ;  /* 0x0000000700007c02 */ /* 0x000fee0008000f00 */
.L_x_149:
[----:B--2---:R2:W3:Y:S02]  /*7970*/  SYNCS.PHASECHK.TRANS64.TRYWAIT P0, [R0+URZ+0x98], R2 ;  /* 0x00009802000075a7 */ /* 0x0044e400080011ff */
[----:B---3--:R-:W-:Y:S05]  /*7980*/  @!P0 NANOSLEEP.SYNCS 0x989680 ;  /* 0x009896800000895d */ /* 0x008fea0003900000 */
[----:B------:R-:W3:Y:S02]  /*7990*/  @!P0 SYNCS.PHASECHK.TRANS64 P0, [R0+URZ+0x98], R2 ;  /* 0x00009802000085a7 */ /* 0x000ee400080010ff */
[----:B---3--:R-:W-:Y:S05]  /*79a0*/  @!P0 BRA `(.L_x_149) ;  /* 0xfffffffc00f08947 */ /* 0x008fea000383ffff */
[----:B------:R-:W-:Y:S05]  /*79b0*/  BRA `(.L_x_72) ;  /* 0xffffffc800807947 */ /* 0x000fea000383ffff */
.L_x_76:
[----:B------:R-:W-:Y:S07]  /*79c0*/  MOV R0, UR15 ;  /* 0x0000000f00007c02 */ /* 0x000fee0008000f00 */
.L_x_150:
[----:B-1----:R1:W2:Y:S02]  /*79d0*/  SYNCS.PHASECHK.TRANS64.TRYWAIT P0, [R0+URZ+0x78], R9 ;  /* 0x00007809000075a7 */ /* 0x0022a400080011ff */
[----:B--2---:R-:W-:Y:S05]  /*79e0*/  @!P0 NANOSLEEP.SYNCS 0x989680 ;  /* 0x009896800000895d */ /* 0x004fea0003900000 */
[----:B------:R-:W2:Y:S02]  /*79f0*/  @!P0 SYNCS.PHASECHK.TRANS64 P0, [R0+URZ+0x78], R9 ;  /* 0x00007809000085a7 */ /* 0x000ea400080010ff */
[----:B--2---:R-:W-:Y:S05]  /*7a00*/  @!P0 BRA `(.L_x_150) ;  /* 0xfffffffc00f08947 */ /* 0x004fea000383ffff */
[----:B------:R-:W-:Y:S05]  /*7a10*/  BRA `(.L_x_151) ;  /* 0xffffffc800f87947 */ /* 0x000fea000383ffff */
.L_x_77:
[----:B------:R-:W-:Y:S07]  /*7a20*/  MOV R0, UR13 ;  /* 0x0000000d00007c02 */ /* 0x000fee0008000f00 */
.L_x_152:
[----:B-1----:R1:W2:Y:S02]  /*7a30*/  SYNCS.PHASECHK.TRANS64.TRYWAIT P0, [R0+URZ+0x78], R20 ;  /* 0x00007814000075a7 */ /* 0x0022a400080011ff */
[----:B--2---:R-:W-:Y:S05]  /*7a40*/  @!P0 NANOSLEEP.SYNCS 0x989680 ;  /* 0x009896800000895d */ /* 0x004fea0003900000 */
[----:B------:R-:W2:Y:S02]  /*7a50*/  @!P0 SYNCS.PHASECHK.TRANS64 P0, [R0+URZ+0x78], R20 ;  /* 0x00007814000085a7 */ /* 0x000ea400080010ff */
[----:B--2---:R-:W-:Y:S05]  /*7a60*/  @!P0 BRA `(.L_x_152) ;  /* 0xfffffffc00f08947 */ /* 0x004fea000383ffff */
[----:B------:R-:W-:Y:S05]  /*7a70*/  BRA `(.L_x_153) ;  /* 0xffffffcc00987947 */ /* 0x000fea000383ffff */
.L_x_79:
[----:B------:R-:W-:-:S07]  /*7a80*/  MOV R0, UR4 ;  /* 0x0000000400007c02 */ /* 0x000fce0008000f00 */
.L_x_154:
[----:B-1----:R1:W3:Y:S02]  /*7a90*/  SYNCS.PHASECHK.TRANS64.TRYWAIT P0, [R0+URZ], R2 ;  /* 0x00000002000075a7 */ /* 0x0022e400080011ff */
[----:B---3--:R-:W-:Y:S05]  /*7aa0*/  @!P0 NANOSLEEP.SYNCS 0x989680 ;  /* 0x009896800000895d */ /* 0x008fea0003900000 */
[----:B------:R-:W3:Y:S02]  /*7ab0*/  @!P0 SYNCS.PHASECHK.TRANS64 P0, [R0+URZ], R2 ;  /* 0x00000002000085a7 */ /* 0x000ee400080010ff */
[----:B---3--:R-:W-:Y:S05]  /*7ac0*/  @!P0 BRA `(.L_x_154) ;  /* 0xfffffffc00f08947 */ /* 0x008fea000383ffff */
[----:B------:R-:W-:Y:S05]  /*7ad0*/  BRA `(.L_x_155) ;  /* 0xffffffd000247947 */ /* 0x000fea000383ffff */
.L_x_80:
[----:B------:R-:W-:-:S07]  /*7ae0*/  MOV R0, UR4 ;  /* 0x0000000400007c02 */ /* 0x000fce0008000f00 */
.L_x_156:
[----:B-1----:R1:W3:Y:S02]  /*7af0*/  SYNCS.PHASECHK.TRANS64.TRYWAIT P0, [R0+URZ], R2 ;  /* 0x00000002000075a7 */ /* 0x0022e400080011ff */
[----:B---3--:R-:W-:Y:S05]  /*7b00*/  @!P0 NANOSLEEP.SYNCS 0x989680 ;  /* 0x009896800000895d */ /* 0x008fea0003900000 */
[----:B------:R-:W3:Y:S02]  /*7b10*/  @!P0 SYNCS.PHASECHK.TRANS64 P0, [R0+URZ], R2 ;  /* 0x00000002000085a7 */ /* 0x000ee400080010ff */
[----:B---3--:R-:W-:Y:S05]  /*7b20*/  @!P0 BRA `(.L_x_156) ;  /* 0xfffffffc00f08947 */ /* 0x008fea000383ffff */
[----:B------:R-:W-:Y:S05]  /*7b30*/  BRA `(.L_x_157) ;  /* 0xffffffd000307947 */ /* 0x000fea000383ffff */
.L_x_82:
[----:B--2---:R2:W4:Y:S02]  /*7b40*/  SYNCS.PHASECHK.TRANS64.TRYWAIT P0, [R0+URZ+0xa0], R2 ;  /* 0x0000a002000075a7 */ /* 0x00452400080011ff */
[----:B----4-:R-:W-:Y:S05]  /*7b50*/  @!P0 NANOSLEEP.SYNCS 0x989680 ;  /* 0x009896800000895d */ /* 0x010fea0003900000 */
[----:B------:R-:W4:Y:S02]  /*7b60*/  @!P0 SYNCS.PHASECHK.TRANS64 P0, [R0+URZ+0xa0], R2 ;  /* 0x0000a002000085a7 */ /* 0x000f2400080010ff */
[----:B----4-:R-:W-:Y:S05]  /*7b70*/  @!P0 BRA `(.L_x_82) ;  /* 0xfffffffc00f08947 */ /* 0x010fea000383ffff */
[----:B------:R-:W-:Y:S05]  /*7b80*/  BRA `(.L_x_158) ;  /* 0xffffffd400207947 */ /* 0x000fea000383ffff */
.L_x_92:
[----:B-1----:R1:W3:Y:S02]  /*7b90*/  SYNCS.PHASECHK.TRANS64.TRYWAIT P1, [R2+URZ+0x60], R4 ;  /* 0x00006004020075a7 */ /* 0x0022e400080211ff */
[----:B---3--:R-:W-:Y:S05]  /*7ba0*/  @!P1 NANOSLEEP.SYNCS 0x989680 ;  /* 0x009896800000995d */ /* 0x008fea0003900000 */
[----:B------:R-:W3:Y:S02]  /*7bb0*/  @!P1 SYNCS.PHASECHK.TRANS64 P1, [R2+URZ+0x60], R4 ;  /* 0x00006004020095a7 */ /* 0x000ee400080210ff */
[----:B---3--:R-:W-:Y:S05]  /*7bc0*/  @!P1 BRA `(.L_x_92) ;  /* 0xfffffffc00f09947 */ /* 0x008fea000383ffff */
[----:B------:R-:W-:Y:S05]  /*7bd0*/  BRA `(.L_x_91) ;  /* 0xffffffe000207947 */ /* 0x000fea000383ffff */
.L_x_94:
[----:B-1----:R1:W2:Y:S02]  /*7be0*/  SYNCS.PHASECHK.TRANS64.TRYWAIT P0, [R44+URZ+0xc0], R3 ;  /* 0x0000c0032c0075a7 */ /* 0x0022a400080011ff */
[----:B--2---:R-:W-:Y:S05]  /*7bf0*/  @!P0 NANOSLEEP.SYNCS 0x989680 ;  /* 0x009896800000895d */ /* 0x004fea0003900000 */
[----:B------:R-:W2:Y:S02]  /*7c00*/  @!P0 SYNCS.PHASECHK.TRANS64 P0, [R44+URZ+0xc0], R3 ;  /* 0x0000c0032c0085a7 */ /* 0x000ea400080010ff */
[----:B--2---:R-:W-:Y:S05]  /*7c10*/  @!P0 BRA `(.L_x_94) ;  /* 0xfffffffc00f08947 */ /* 0x004fea000383ffff */
[----:B------:R-:W-:Y:S05]  /*7c20*/  BRA `(.L_x_93) ;  /* 0xffffffe000707947 */ /* 0x000fea000383ffff */
.L_x_105:
[----:B-1----:R1:W2:Y:S02]  /*7c30*/  SYNCS.PHASECHK.TRANS64.TRYWAIT P0, [R2+URZ+0x60], R45 ;  /* 0x0000602d020075a7 */ /* 0x0022a400080011ff */
[----:B--2---:R-:W-:Y:S05]  /*7c40*/  @!P0 NANOSLEEP.SYNCS 0x989680 ;  /* 0x009896800000895d */ /* 0x004fea0003900000 */
[----:B------:R-:W2:Y:S02]  /*7c50*/  @!P0 SYNCS.PHASECHK.TRANS64 P0, [R2+URZ+0x60], R45 ;  /* 0x0000602d020085a7 */ /* 0x000ea400080010ff */
[----:B--2---:R-:W-:Y:S05]  /*7c60*/  @!P0 BRA `(.L_x_105) ;  /* 0xfffffffc00f08947 */ /* 0x004fea000383ffff */
[----:B------:R-:W-:Y:S05]  /*7c70*/  BRA `(.L_x_104) ;  /* 0xffffffe800807947 */ /* 0x000fea000383ffff */
        .weak           $__internal_0_$__cuda_sm10x_tcgen05_guardrail_trap_col_being_dealloced_not_returned_by_alloc
        .type           $__internal_0_$__cuda_sm10x_tcgen05_guardrail_trap_col_being_dealloced_not_returned_by_alloc,@function
        .size           $__internal_0_$__cuda_sm10x_tcgen05_guardrail_trap_col_being_dealloced_not_returned_by_alloc,($__internal_1_$__cuda_sm10x_tcgen05_guardrail_trap_phase_invalid_during_alloc - $__internal_0_$__cuda_sm10x_tcgen05_guardrail_trap_col_being_dealloced_not_returned_by_alloc)
$__internal_0_$__cuda_sm10x_tcgen05_guardrail_trap_col_being_dealloced_not_returned_by_alloc:
[----:B------:R-:W-:Y:S05]  /*7c80*/  BPT.TRAP 0x1 ;  /* 0x000000040000795c */ /* 0x000fea0000300000 */
[----:B------:R-:W-:-:S04]  /*7c90*/  HFMA2 R3, -RZ, RZ, 0, 0 ;  /* 0x00000000ff037431 */ /* 0x000fc800000001ff */
[----:B------:R-:W-:Y:S05]  /*7ca0*/  RET.REL.NODEC R2 `(_ZN7cutlass13device_kernelINS_4gemm6kernel13GemmUniversalIN4cute5tupleIJiiiiEEENS1_10collective13CollectiveMmaINS1_35MainloopSm100TmaUmmaWarpSpecializedILi6ELi2ELi4ENS5_IJNS4_1CILi1EEESB_SB_EEEEENS5_IJNSA_ILi64EEESE_NSA_ILi128EEEEEENS_6half_tENS5_IJlSB_lEEESH_SI_NS4_8TiledMMAINS4_8MMA_AtomIJNS4_20SM100_MMA_F16BF16_SSISH_SH_fLi64ELi64ELNS4_4UMMA5MajorE0ELSN_0ELNSM_7ScaleInE0ELSO_0EEEEEENS4_6LayoutISC_NS5_IJNSA_ILi0EEESS_SS_EEEEENS5_IJNS4_10UnderscoreESV_SV_EEEEENS4_13SM90_TMA_LOADENS4_14ComposedLayoutINS4_7SwizzleILi3ELi4ELi3EEENS4_18smem_ptr_flag_bitsILi16EEENSR_INS5_IJNSA_ILi8EEESE_EEENS5_IJSE_SB_EEEEEEEvNS4_8identityESY_S18_vS19_EENS_8epilogue10collective18CollectiveEpilogueINS1B_23Sm100TmaWarpSpecializedILi3ELi2ELi16ELb1ELb0EEEJSG_NS5_IJNSR_ISE_SB_EENSR_INSA_ILi32EEESB_EEEEESH_SI_SH_SI_NS1B_6fusion15FusionCallbacksIS1F_NS1K_17LinearCombinationISH_fSH_fLNS_15FloatRoundStyleE2EEESG_S1J_JEEENS4_5SM1004TMEM4LOAD26SM100_TMEM_LOAD_16dp256b4xESY_NSZ_INS10_ILi2ELi4ELi3EEES13_NSR_INS5_IJS14_S1H_EEENS5_IJS1H_SB_EEEEEEENS4_17SM75_U32x4_LDSM_NENS4_14SM90_TMA_STOREES1Y_NS4_17SM90_U32x4_STSM_NENS4_39AutoVectorizingCopyWithAssumedAlignmentILi128EEEEEEvvEEEEvNT_6ParamsE) ;  /* 0xffffff8002d47950 */ /* 0x000fea0003c3ffff */
        .weak           $__internal_1_$__cuda_sm10x_tcgen05_guardrail_trap_phase_invalid_during_alloc
        .type           $__internal_1_$__cuda_sm10x_tcgen05_guardrail_trap_phase_invalid_during_alloc,@function
        .size           $__internal_1_$__cuda_sm10x_tcgen05_guardrail_trap_phase_invalid_during_alloc,($__internal_2_$__cuda_sm10x_tcgen05_guardrail_trap_unallocated_columns_being_dealloced - $__internal_1_$__cuda_sm10x_tcgen05_guardrail_trap_phase_invalid_during_alloc)
$__internal_1_$__cuda_sm10x_tcgen05_guardrail_trap_phase_invalid_during_alloc:
[----:B------:R-:W-:Y:S05]  /*7cb0*/  BPT.TRAP 0x1 ;  /* 0x000000040000795c */ /* 0x000fea0000300000 */
[----:B------:R-:W-:-:S04]  /*7cc0*/  MOV R3, 0x0 ;  /* 0x0000000000037802 */ /* 0x000fc80000000f00 */
[----:B------:R-:W-:Y:S05]  /*7cd0*/  RET.REL.NODEC R2 `(_ZN7cutlass13device_kernelINS_4gemm6kernel13GemmUniversalIN4cute5tupleIJiiiiEEENS1_10collective13CollectiveMmaINS1_35MainloopSm100TmaUmmaWarpSpecializedILi6ELi2ELi4ENS5_IJNS4_1CILi1EEESB_SB_EEEEENS5_IJNSA_ILi64EEESE_NSA_ILi128EEEEEENS_6half_tENS5_IJlSB_lEEESH_SI_NS4_8TiledMMAINS4_8MMA_AtomIJNS4_20SM100_MMA_F16BF16_SSISH_SH_fLi64ELi64ELNS4_4UMMA5MajorE0ELSN_0ELNSM_7ScaleInE0ELSO_0EEEEEENS4_6LayoutISC_NS5_IJNSA_ILi0EEESS_SS_EEEEENS5_IJNS4_10UnderscoreESV_SV_EEEEENS4_13SM90_TMA_LOADENS4_14ComposedLayoutINS4_7SwizzleILi3ELi4ELi3EEENS4_18smem_ptr_flag_bitsILi16EEENSR_INS5_IJNSA_ILi8EEESE_EEENS5_IJSE_SB_EEEEEEEvNS4_8identityESY_S18_vS19_EENS_8epilogue10collective18CollectiveEpilogueINS1B_23Sm100TmaWarpSpecializedILi3ELi2ELi16ELb1ELb0EEEJSG_NS5_IJNSR_ISE_SB_EENSR_INSA_ILi32EEESB_EEEEESH_SI_SH_SI_NS1B_6fusion15FusionCallbacksIS1F_NS1K_17LinearCombinationISH_fSH_fLNS_15FloatRoundStyleE2EEESG_S1J_JEEENS4_5SM1004TMEM4LOAD26SM100_TMEM_LOAD_16dp256b4xESY_NSZ_INS10_ILi2ELi4ELi3EEES13_NSR_INS5_IJS14_S1H_EEENS5_IJS1H_SB_EEEEEEENS4_17SM75_U32x4_LDSM_NENS4_14SM90_TMA_STOREES1Y_NS4_17SM90_U32x4_STSM_NENS4_39AutoVectorizingCopyWithAssumedAlignmentILi128EEEEEEvvEEEEvNT_6ParamsE) ;  /* 0xffffff8002c87950 */ /* 0x000fea0003c3ffff */
        .weak           $__internal_2_$__cuda_sm10x_tcgen05_guardrail_trap_unallocated_columns_being_dealloced
        .type           $__internal_2_$__cuda_sm10x_tcgen05_guardrail_trap_unallocated_columns_being_dealloced,@function
        .size           $__internal_2_$__cuda_sm10x_tcgen05_guardrail_trap_unallocated_columns_being_dealloced,(.L_x_160 - $__internal_2_$__cuda_sm10x_tcgen05_guardrail_trap_unallocated_columns_being_dealloced)
$__internal_2_$__cuda_sm10x_tcgen05_guardrail_trap_unallocated_columns_being_dealloced:
[----:B------:R-:W-:Y:S05]  /*7ce0*/  BPT.TRAP 0x1 ;  /* 0x000000040000795c */ /* 0x000fea0000300000 */
[----:B------:R-:W-:-:S04]  /*7cf0*/  HFMA2 R3, -RZ, RZ, 0, 0 ;  /* 0x00000000ff037431 */ /* 0x000fc800000001ff */
[----:B------:R-:W-:Y:S05]  /*7d00*/  RET.REL.NODEC R2 `(_ZN7cutlass13device_kernelINS_4gemm6kernel13GemmUniversalIN4cute5tupleIJiiiiEEENS1_10collective13CollectiveMmaINS1_35MainloopSm100TmaUmmaWarpSpecializedILi6ELi2ELi4ENS5_IJNS4_1CILi1EEESB_SB_EEEEENS5_IJNSA_ILi64EEESE_NSA_ILi128EEEEEENS_6half_tENS5_IJlSB_lEEESH_SI_NS4_8TiledMMAINS4_8MMA_AtomIJNS4_20SM100_MMA_F16BF16_SSISH_SH_fLi64ELi64ELNS4_4UMMA5MajorE0ELSN_0ELNSM_7ScaleInE0ELSO_0EEEEEENS4_6LayoutISC_NS5_IJNSA_ILi0EEESS_SS_EEEEENS5_IJNS4_10UnderscoreESV_SV_EEEEENS4_13SM90_TMA_LOADENS4_14ComposedLayoutINS4_7SwizzleILi3ELi4ELi3EEENS4_18smem_ptr_flag_bitsILi16EEENSR_INS5_IJNSA_ILi8EEESE_EEENS5_IJSE_SB_EEEEEEEvNS4_8identityESY_S18_vS19_EENS_8epilogue10collective18CollectiveEpilogueINS1B_23Sm100TmaWarpSpecializedILi3ELi2ELi16ELb1ELb0EEEJSG_NS5_IJNSR_ISE_SB_EENSR_INSA_ILi32EEESB_EEEEESH_SI_SH_SI_NS1B_6fusion15FusionCallbacksIS1F_NS1K_17LinearCombinationISH_fSH_fLNS_15FloatRoundStyleE2EEESG_S1J_JEEENS4_5SM1004TMEM4LOAD26SM100_TMEM_LOAD_16dp256b4xESY_NSZ_INS10_ILi2ELi4ELi3EEES13_NSR_INS5_IJS14_S1H_EEENS5_IJS1H_SB_EEEEEEENS4_17SM75_U32x4_LDSM_NENS4_14SM90_TMA_STOREES1Y_NS4_17SM90_U32x4_STSM_NENS4_39AutoVectorizingCopyWithAssumedAlignmentILi128EEEEEEvvEEEEvNT_6ParamsE) ;  /* 0xffffff8002bc7950 */ /* 0x000fea0003c3ffff */
.L_x_159:
[----:B------:R-:W-:-:S00]  /*7d10*/  BRA `(.L_x_159) ;  /* 0xfffffffc00fc7947 */ /* 0x000fc0000383ffff */
[----:B------:R-:W-:-:S00]  /*7d20*/  NOP ;  /* 0x0000000000007918 */ /* 0x000fc00000000000 */
        /* <DEDUP_REMOVED lines=13> */
.L_x_160:


//--------------------- .nv.global.init           --------------------------
	.section	.nv.global.init,"aw",@progbits
.nv.global.init:
	.type		$str$27,@object
	.size		$str$27,($str$28 - $str$27)
$str$27:
        /*0000*/ 	.byte	0x28, 0x61, 0x64, 0x64, 0x72, 0x65, 0x73, 0x73, 0x20, 0x26, 0x20, 0x6d, 0x61, 0x73, 0x6b, 0x29
        /*0010*/ 	.byte	0x20, 0x3d, 0x3d, 0x20, 0x30, 0x00
	.type		$str$28,@object
	.size		$str$28,($str$26 - $str$28)
$str$28:
        /*0016*/ 	.byte	0x2f, 0x74, 0x6d, 0x70, 0x2f, 0x63, 0x75, 0x74, 0x6c, 0x61, 0x73, 0x73, 0x5f, 0x73, 0x77, 0x65
        /*0026*/ 	.byte	0x65, 0x70, 0x5f, 0x73, 0x72, 0x63, 0x2f, 0x69, 0x6e, 0x63, 0x6c, 0x75, 0x64, 0x65, 0x2f, 0x63
        /*0036*/ 	.byte	0x75, 0x74, 0x65, 0x2f, 0x70, 0x6f, 0x69, 0x6e, 0x74, 0x65, 0x72, 0x5f, 0x66, 0x6c, 0x61, 0x67
        /*0046*/ 	.byte	0x67, 0x65, 0x64, 0x2e, 0x68, 0x70, 0x70, 0x00
	.type		$str$26,@object
	.size		$str$26,($str$25 - $str$26)
$str$26:
        /*004e*/ 	.byte	0x2f, 0x74, 0x6d, 0x70, 0x2f, 0x63, 0x75, 0x74, 0x6c, 0x61, 0x73, 0x73, 0x5f, 0x73, 0x77, 0x65
        /*005e*/ 	.byte	0x65, 0x70, 0x5f, 0x73, 0x72, 0x63, 0x2f, 0x69, 0x6e, 0x63, 0x6c, 0x75, 0x64, 0x65, 0x2f, 0x63
        /*006e*/ 	.byte	0x75, 0x74, 0x65, 0x2f, 0x61, 0x74, 0x6f, 0x6d, 0x2f, 0x63, 0x6f, 0x70, 0x79, 0x5f, 0x74, 0x72
        /*007e*/ 	.byte	0x61, 0x69, 0x74, 0x73, 0x5f, 0x73, 0x6d, 0x31, 0x30, 0x30, 0x2e, 0x68, 0x70, 0x70, 0x00
	.type		$str$25,@object
	.size		$str$25,(__unnamed_1 - $str$25)
$str$25:
        /*008d*/ 	.byte	0x28, 0x28, 0x75, 0x69, 0x6e, 0x74, 0x33, 0x32, 0x5f, 0x74, 0x28, 0x74, 0x68, 0x72, 0x65, 0x61
        /*009d*/ 	.byte	0x64, 0x49, 0x64, 0x78, 0x2e, 0x78, 0x29, 0x20, 0x2f, 0x20, 0x33, 0x32, 0x29, 0x20, 0x25, 0x20
        /*00ad*/ 	.byte	0x34, 0x29, 0x20, 0x3d, 0x3d, 0x20, 0x28, 0x28, 0x28, 0x74, 0x6d, 0x65, 0x6d, 0x5f, 0x61, 0x64
        /*00bd*/ 	.byte	0x64, 0x72, 0x20, 0x3e, 0x3e, 0x20, 0x31, 0x36, 0x29, 0x20, 0x2f, 0x20, 0x33, 0x32, 0x29, 0x20
        /*00cd*/ 	.byte	0x25, 0x20, 0x34, 0x29, 0x00
	.type		__unnamed_1,@object
	.size		__unnamed_1,(__unnamed_2 - __unnamed_1)
__unnamed_1:
        /*00d2*/ 	.byte	0x61, 0x75, 0x74, 0x6f, 0x20, 0x63, 0x75, 0x74, 0x65, 0x3a, 0x3a, 0x61, 0x73, 0x5f, 0x70, 0x6f
        /* <DEDUP_REMOVED lines=24> */
        /*0262*/ 	.byte	0x3e, 0x3e, 0x3e, 0x5d, 0x00
	.type		__unnamed_2,@object
	.size		__unnamed_2,(.L_2 - __unnamed_2)
__unnamed_2:
        /* <DEDUP_REMOVED lines=46> */
.L_2:


//--------------------- .nv.shared._ZN7cutlass13device_kernelINS_4gemm6kernel13GemmUniversalIN4cute5tupleIJiiiiEEENS1_10collective13CollectiveMmaINS1_35MainloopSm100TmaUmmaWarpSpecializedILi6ELi2ELi4ENS5_IJNS4_1CILi1EEESB_SB_EEEEENS5_IJNSA_ILi64EEESE_NSA_ILi128EEEEEENS_6half_tENS5_IJlSB_lEEESH_SI_NS4_8TiledMMAINS4_8MMA_AtomIJNS4_20SM100_MMA_F16BF16_SSISH_SH_fLi64ELi64ELNS4_4UMMA5MajorE0ELSN_0ELNSM_7ScaleInE0ELSO_0EEEEEENS4_6LayoutISC_NS5_IJNSA_ILi0EEESS_SS_EEEEENS5_IJNS4_10UnderscoreESV_SV_EEEEENS4_13SM90_TMA_LOADENS4_14ComposedLayoutINS4_7SwizzleILi3ELi4ELi3EEENS4_18smem_ptr_flag_bitsILi16EEENSR_INS5_IJNSA_ILi8EEESE_EEENS5_IJSE_SB_EEEEEEEvNS4_8identityESY_S18_vS19_EENS_8epilogue10collective18CollectiveEpilogueINS1B_23Sm100TmaWarpSpecializedILi3ELi2ELi16ELb1ELb0EEEJSG_NS5_IJNSR_ISE_SB_EENSR_INSA_ILi32EEESB_EEEEESH_SI_SH_SI_NS1B_6fusion15FusionCallbacksIS1F_NS1K_17LinearCombinationISH_fSH_fLNS_15FloatRoundStyleE2EEESG_S1J_JEEENS4_5SM1004TMEM4LOAD26SM100_TMEM_LOAD_16dp256b4xESY_NSZ_INS10_ILi2ELi4ELi3EEES13_NSR_INS5_IJS14_S1H_EEENS5_IJS1H_SB_EEEEEEENS4_17SM75_U32x4_LDSM_NENS4_14SM90_TMA_STOREES1Y_NS4_17SM90_U32x4_STSM_NENS4_39AutoVectorizingCopyWithAssumedAlignmentILi128EEEEEEvvEEEEvNT_6ParamsE --------------------------
	.section	.nv.shared._ZN7cutlass13device_kernelINS_4gemm6kernel13GemmUniversalIN4cute5tupleIJiiiiEEENS1_10collective13CollectiveMmaINS1_35MainloopSm100TmaUmmaWarpSpecializedILi6ELi2ELi4ENS5_IJNS4_1CILi1EEESB_SB_EEEEENS5_IJNSA_ILi64EEESE_NSA_ILi128EEEEEENS_6half_tENS5_IJlSB_lEEESH_SI_NS4_8TiledMMAINS4_8MMA_AtomIJNS4_20SM100_MMA_F16BF16_SSISH_SH_fLi64ELi64ELNS4_4UMMA5MajorE0ELSN_0ELNSM_7ScaleInE0ELSO_0EEEEEENS4_6LayoutISC_NS5_IJNSA_ILi0EEESS_SS_EEEEENS5_IJNS4_10UnderscoreESV_SV_EEEEENS4_13SM90_TMA_LOADENS4_14ComposedLayoutINS4_7SwizzleILi3ELi4ELi3EEENS4_18smem_ptr_flag_bitsILi16EEENSR_INS5_IJNSA_ILi8EEESE_EEENS5_IJSE_SB_EEEEEEEvNS4_8identityESY_S18_vS19_EENS_8epilogue10collective18CollectiveEpilogueINS1B_23Sm100TmaWarpSpecializedILi3ELi2ELi16ELb1ELb0EEEJSG_NS5_IJNSR_ISE_SB_EENSR_INSA_ILi32EEESB_EEEEESH_SI_SH_SI_NS1B_6fusion15FusionCallbacksIS1F_NS1K_17LinearCombinationISH_fSH_fLNS_15FloatRoundStyleE2EEESG_S1J_JEEENS4_5SM1004TMEM4LOAD26SM100_TMEM_LOAD_16dp256b4xESY_NSZ_INS10_ILi2ELi4ELi3EEES13_NSR_INS5_IJS14_S1H_EEENS5_IJS1H_SB_EEEEEEENS4_17SM75_U32x4_LDSM_NENS4_14SM90_TMA_STOREES1Y_NS4_17SM90_U32x4_STSM_NENS4_39AutoVectorizingCopyWithAssumedAlignmentILi128EEEEEEvvEEEEvNT_6ParamsE,"aw",@nobits
	.sectionflags	@""
	.align	16
	.zero		1024


//--------------------- .nv.shared.reserved.0     --------------------------
	.section	.nv.shared.reserved.0,"aw",@nobits
	.weak		__nv_reservedSMEM_offset_0_alias
	.size		__nv_reservedSMEM_offset_0_alias, 0, 64
	.other		__nv_reservedSMEM_offset_0_alias,@"STO_CUDA_RESERVED_SHARED STV_DEFAULT"
__nv_reservedSMEM_offset_0_alias:
	.zero		0
.nv.shared.reserved.0:
	.zero		64
	.weak		__nv_reservedSMEM_tcgen05_partition
	.type		__nv_reservedSMEM_tcgen05_partition,@object
	.size		__nv_reservedSMEM_tcgen05_partition,(.L_0 - __nv_reservedSMEM_tcgen05_partition)
__nv_reservedSMEM_tcgen05_partition:
	.zero		32
.L_0:


//--------------------- .nv.global                --------------------------
	.section	.nv.global,"aw",@nobits
.nv.global:
	.type		_ZN39_INTERNAL_bf5778d7_4_k_cu_71773610_56584cute1_E,@object
	.size		_ZN39_INTERNAL_bf5778d7_4_k_cu_71773610_56584cute1_E,(_ZN39_INTERNAL_bf5778d7_4_k_cu_71773610_56584cuda3std3__45__cpo6cbeginE - _ZN39_INTERNAL_bf5778d7_4_k_cu_71773610_56584cute1_E)
_ZN39_INTERNAL_bf5778d7_4_k_cu_71773610_56584cute1_E:
	.zero		1
	.type		_ZN39_INTERNAL_bf5778d7_4_k_cu_71773610_56584cuda3std3__45__cpo6cbeginE,@object
	.size		_ZN39_INTERNAL_bf5778d7_4_k_cu_71773610_56584cuda3std3__45__cpo6cbeginE,(_ZN39_INTERNAL_bf5778d7_4_k_cu_71773610_56584cuda3std3__48in_placeE - _ZN39_INTERNAL_bf5778d7_4_k_cu_71773610_56584cuda3std3__45__cpo6cbeginE)
_ZN39_INTERNAL_bf5778d7_4_k_cu_71773610_56584cuda3std3__45__cpo6cbeginE:
	.zero		1
	.type		_ZN39_INTERNAL_bf5778d7_4_k_cu_71773610_56584cuda3std3__48in_placeE,@object
	.size		_ZN39_INTERNAL_bf5778d7_4_k_cu_71773610_56584cuda3std3__48in_placeE,(_ZN39_INTERNAL_bf5778d7_4_k_cu_71773610_56584cuda3std6ranges3__45__cpo9iter_moveE - _ZN39_INTERNAL_bf5778d7_4_k_cu_71773610_56584cuda3std3__48in_placeE)
_ZN39_INTERNAL_bf5778d7_4_k_cu_71773610_56584cuda3std3__48in_placeE:
	.zero		1
	.type		_ZN39_INTERNAL_bf5778d7_4_k_cu_71773610_56584cuda3std6ranges3__45__cpo9iter_moveE,@object
	.size		_ZN39_INTERNAL_bf5778d7_4_k_cu_71773610_56584cuda3std6ranges3__45__cpo9iter_moveE,(_ZN39_INTERNAL_bf5778d7_4_k_cu_71773610_56584cuda3std3__45__cpo5beginE - _ZN39_INTERNAL_bf5778d7_4_k_cu_71773610_56584cuda3std6ranges3__45__cpo9iter_moveE)
_ZN39_INTERNAL_bf5778d7_4_k_cu_71773610_56584cuda3std6ranges3__45__cpo9iter_moveE:
	.zero		1
	.type		_ZN39_INTERNAL_bf5778d7_4_k_cu_71773610_56584cuda3std3__45__cpo5beginE,@object
	.size		_ZN39_INTERNAL_bf5778d7_4_k_cu_71773610_56584cuda3std3__45__cpo5beginE,(_ZN39_INTERNAL_bf5778d7_4_k_cu_71773610_56584cuda3std3__441_GLOBAL__N__bf5778d7_4_k_cu_71773610_56586ignoreE - _ZN39_INTERNAL_bf5778d7_4_k_cu_71773610_56584cuda3std3__45__cpo5beginE)
_ZN39_INTERNAL_bf5778d7_4_k_cu_71773610_56584cuda3std3__45__cpo5beginE:
	.zero		1
	.type		_ZN39_INTERNAL_bf5778d7_4_k_cu_71773610_56584cuda3std3__441_GLOBAL__N__bf5778d7_4_k_cu_71773610_56586ignoreE,@object
	.size		_ZN39_INTERNAL_bf5778d7_4_k_cu_71773610_56584cuda3std3__441_GLOBAL__N__bf5778d7_4_k_cu_71773610_56586ignoreE,(_ZN39_INTERNAL_bf5778d7_4_k_cu_71773610_56584cute7productE - _ZN39_INTERNAL_bf5778d7_4_k_cu_71773610_56584cuda3std3__441_GLOBAL__N__bf5778d7_4_k_cu_71773610_56586ignoreE)
_ZN39_INTERNAL_bf5778d7_4_k_cu_71773610_56584cuda3std3__441_GLOBAL__N__bf5778d7_4_k_cu_71773610_56586ignoreE:
	.zero		1
	.type		_ZN39_INTERNAL_bf5778d7_4_k_cu_71773610_56584cute7productE,@object
	.size		_ZN39_INTERNAL_bf5778d7_4_k_cu_71773610_56584cute7productE,(_ZN39_INTERNAL_bf5778d7_4_k_cu_71773610_56584cuda3std3__45__cpo3endE - _ZN39_INTERNAL_bf5778d7_4_k_cu_71773610_56584cute7productE)
_ZN39_INTERNAL_bf5778d7_4_k_cu_71773610_56584cute7productE:
	.zero		1
	.type		_ZN39_INTERNAL_bf5778d7_4_k_cu_71773610_56584cuda3std3__45__cpo3endE,@object
	.size		_ZN39_INTERNAL_bf5778d7_4_k_cu_71773610_56584cuda3std3__45__cpo3endE,(_ZN39_INTERNAL_bf5778d7_4_k_cu_71773610_56584cuda3std3__419piecewise_constructE - _ZN39_INTERNAL_bf5778d7_4_k_cu_71773610_56584cuda3std3__45__cpo3endE)
_ZN39_INTERNAL_bf5778d7_4_k_cu_71773610_56584cuda3std3__45__cpo3endE:
	.zero		1
	.type		_ZN39_INTERNAL_bf5778d7_4_k_cu_71773610_56584cuda3std3__419piecewise_constructE,@object
	.size		_ZN39_INTERNAL_bf5778d7_4_k_cu_71773610_56584cuda3std3__419piecewise_constructE,(_ZN39_INTERNAL_bf5778d7_4_k_cu_71773610_56584cuda3std3__45__cpo4cendE - _ZN39_INTERNAL_bf5778d7_4_k_cu_71773610_56584cuda3std3__419piecewise_constructE)
_ZN39_INTERNAL_bf5778d7_4_k_cu_71773610_56584cuda3std3__419piecewise_constructE:
	.zero		1
	.type		_ZN39_INTERNAL_bf5778d7_4_k_cu_71773610_56584cuda3std3__45__cpo4cendE,@object
	.size		_ZN39_INTERNAL_bf5778d7_4_k_cu_71773610_56584cuda3std3__45__cpo4cendE,(_ZN39_INTERNAL_bf5778d7_4_k_cu_71773610_56584cuda3std6ranges3__45__cpo4swapE - _ZN39_INTERNAL_bf5778d7_4_k_cu_71773610_56584cuda3std3__45__cpo4cendE)
_ZN39_INTERNAL_bf5778d7_4_k_cu_71773610_56584cuda3std3__45__cpo4cendE:
	.zero		1
	.type		_ZN39_INTERNAL_bf5778d7_4_k_cu_71773610_56584cuda3std6ranges3__45__cpo4swapE,@object
	.size		_ZN39_INTERNAL_bf5778d7_4_k_cu_71773610_56584cuda3std6ranges3__45__cpo4swapE,(.L_10 - _ZN39_INTERNAL_bf5778d7_4_k_cu_71773610_56584cuda3std6ranges3__45__cpo4swapE)
_ZN39_INTERNAL_bf5778d7_4_k_cu_71773610_56584cuda3std6ranges3__45__cpo4swapE:
	.zero		1
.L_10:


//--------------------- .nv.constant0._ZN7cutlass13device_kernelINS_4gemm6kernel13GemmUniversalIN4cute5tupleIJiiiiEEENS1_10collective13CollectiveMmaINS1_35MainloopSm100TmaUmmaWarpSpecializedILi6ELi2ELi4ENS5_IJNS4_1CILi1EEESB_SB_EEEEENS5_IJNSA_ILi64EEESE_NSA_ILi128EEEEEENS_6half_tENS5_IJlSB_lEEESH_SI_NS4_8TiledMMAINS4_8MMA_AtomIJNS4_20SM100_MMA_F16BF16_SSISH_SH_fLi64ELi64ELNS4_4UMMA5MajorE0ELSN_0ELNSM_7ScaleInE0ELSO_0EEEEEENS4_6LayoutISC_NS5_IJNSA_ILi0EEESS_SS_EEEEENS5_IJNS4_10UnderscoreESV_SV_EEEEENS4_13SM90_TMA_LOADENS4_14ComposedLayoutINS4_7SwizzleILi3ELi4ELi3EEENS4_18smem_ptr_flag_bitsILi16EEENSR_INS5_IJNSA_ILi8EEESE_EEENS5_IJSE_SB_EEEEEEEvNS4_8identityESY_S18_vS19_EENS_8epilogue10collective18CollectiveEpilogueINS1B_23Sm100TmaWarpSpecializedILi3ELi2ELi16ELb1ELb0EEEJSG_NS5_IJNSR_ISE_SB_EENSR_INSA_ILi32EEESB_EEEEESH_SI_SH_SI_NS1B_6fusion15FusionCallbacksIS1F_NS1K_17LinearCombinationISH_fSH_fLNS_15FloatRoundStyleE2EEESG_S1J_JEEENS4_5SM1004TMEM4LOAD26SM100_TMEM_LOAD_16dp256b4xESY_NSZ_INS10_ILi2ELi4ELi3EEES13_NSR_INS5_IJS14_S1H_EEENS5_IJS1H_SB_EEEEEEENS4_17SM75_U32x4_LDSM_NENS4_14SM90_TMA_STOREES1Y_NS4_17SM90_U32x4_STSM_NENS4_39AutoVectorizingCopyWithAssumedAlignmentILi128EEEEEEvvEEEEvNT_6ParamsE --------------------------
	.section	.nv.constant0._ZN7cutlass13device_kernelINS_4gemm6kernel13GemmUniversalIN4cute5tupleIJiiiiEEENS1_10collective13CollectiveMmaINS1_35MainloopSm100TmaUmmaWarpSpecializedILi6ELi2ELi4ENS5_IJNS4_1CILi1EEESB_SB_EEEEENS5_IJNSA_ILi64EEESE_NSA_ILi128EEEEEENS_6half_tENS5_IJlSB_lEEESH_SI_NS4_8TiledMMAINS4_8MMA_AtomIJNS4_20SM100_MMA_F16BF16_SSISH_SH_fLi64ELi64ELNS4_4UMMA5MajorE0ELSN_0ELNSM_7ScaleInE0ELSO_0EEEEEENS4_6LayoutISC_NS5_IJNSA_ILi0EEESS_SS_EEEEENS5_IJNS4_10UnderscoreESV_SV_EEEEENS4_13SM90_TMA_LOADENS4_14ComposedLayoutINS4_7SwizzleILi3ELi4ELi3EEENS4_18smem_ptr_flag_bitsILi16EEENSR_INS5_IJNSA_ILi8EEESE_EEENS5_IJSE_SB_EEEEEEEvNS4_8identityESY_S18_vS19_EENS_8epilogue10collective18CollectiveEpilogueINS1B_23Sm100TmaWarpSpecializedILi3ELi2ELi16ELb1ELb0EEEJSG_NS5_IJNSR_ISE_SB_EENSR_INSA_ILi32EEESB_EEEEESH_SI_SH_SI_NS1B_6fusion15FusionCallbacksIS1F_NS1K_17LinearCombinationISH_fSH_fLNS_15FloatRoundStyleE2EEESG_S1J_JEEENS4_5SM1004TMEM4LOAD26SM100_TMEM_LOAD_16dp256b4xESY_NSZ_INS10_ILi2ELi4ELi3EEES13_NSR_INS5_IJS14_S1H_EEENS5_IJS1H_SB_EEEEEEENS4_17SM75_U32x4_LDSM_NENS4_14SM90_TMA_STOREES1Y_NS4_17SM90_U32x4_STSM_NENS4_39AutoVectorizingCopyWithAssumedAlignmentILi128EEEEEEvvEEEEvNT_6ParamsE,"a",@progbits
	.sectionflags	@""
	.align	4
.nv.constant0._ZN7cutlass13device_kernelINS_4gemm6kernel13GemmUniversalIN4cute5tupleIJiiiiEEENS1_10collective13CollectiveMmaINS1_35MainloopSm100TmaUmmaWarpSpecializedILi6ELi2ELi4ENS5_IJNS4_1CILi1EEESB_SB_EEEEENS5_IJNSA_ILi64EEESE_NSA_ILi128EEEEEENS_6half_tENS5_IJlSB_lEEESH_SI_NS4_8TiledMMAINS4_8MMA_AtomIJNS4_20SM100_MMA_F16BF16_SSISH_SH_fLi64ELi64ELNS4_4UMMA5MajorE0ELSN_0ELNSM_7ScaleInE0ELSO_0EEEEEENS4_6LayoutISC_NS5_IJNSA_ILi0EEESS_SS_EEEEENS5_IJNS4_10UnderscoreESV_SV_EEEEENS4_13SM90_TMA_LOADENS4_14ComposedLayoutINS4_7SwizzleILi3ELi4ELi3EEENS4_18smem_ptr_flag_bitsILi16EEENSR_INS5_IJNSA_ILi8EEESE_EEENS5_IJSE_SB_EEEEEEEvNS4_8identityESY_S18_vS19_EENS_8epilogue10collective18CollectiveEpilogueINS1B_23Sm100TmaWarpSpecializedILi3ELi2ELi16ELb1ELb0EEEJSG_NS5_IJNSR_ISE_SB_EENSR_INSA_ILi32EEESB_EEEEESH_SI_SH_SI_NS1B_6fusion15FusionCallbacksIS1F_NS1K_17LinearCombinationISH_fSH_fLNS_15FloatRoundStyleE2EEESG_S1J_JEEENS4_5SM1004TMEM4LOAD26SM100_TMEM_LOAD_16dp256b4xESY_NSZ_INS10_ILi2ELi4ELi3EEES13_NSR_INS5_IJS14_S1H_EEENS5_IJS1H_SB_EEEEEEENS4_17SM75_U32x4_LDSM_NENS4_14SM90_TMA_STOREES1Y_NS4_17SM90_U32x4_STSM_NENS4_39AutoVectorizingCopyWithAssumedAlignmentILi128EEEEEEvvEEEEvNT_6ParamsE:
	.zero		2944


//--------------------- SYMBOLS --------------------------

	.type		.nv.reservedSmem.offset0,@object
	.size		.nv.reservedSmem.offset0,0x4
	.type		.nv.reservedSmem.cap,@object
	.size		.nv.reservedSmem.cap,0x4
	.type		__assertfail,@function
